	.target	sm_90a

	.elftype	@"ET_EXEC"


//--------------------- .note.nv.tkinfo           --------------------------
	.section	.note.nv.tkinfo,"",@"SHT_NOTE"
	.sectionflags	@"SHF_NOTE_NV_TKINFO"
	.tkinfo
        /*0018*/ 	.word	0x00000002
        /*0030*/ 	.string	""
        /*0030*/ 	.string	"ptxas"
        /*0030*/ 	.string	"Cuda compilation tools, release 13.0, V13.0.88"
        /*0030*/ 	.string	"Build cuda_13.0.r13.0/compiler.36424714_0"
        /*0030*/ 	.string	"-arch sm_90a -m 64 "



//--------------------- .note.nv.cuinfo           --------------------------
	.section	.note.nv.cuinfo,"",@"SHT_NOTE"
	.sectionflags	@"SHF_NOTE_NV_CUINFO"
        /*0018*/ 	.short	0x0002
        /*001a*/ 	.short	0x005a
        /*001c*/ 	.short	0x0082
	.zero		2


//--------------------- .nv.info                  --------------------------
	.section	.nv.info,"",@"SHT_CUDA_INFO"
	.align	4


	//----- nvinfo : EIATTR_REGCOUNT
	.align		4
        /*0000*/ 	.byte	0x04, 0x2f
        /*0002*/ 	.short	(.L_15 - .L_14)
	.align		4
.L_14:
        /*0004*/ 	.word	index@(_ZN7cutlass13device_kernelINS_4gemm6kernel13GemmUniversalIN4cute5tupleIJiiiiEEENS1_10collective13CollectiveMmaINS1_34MainloopSm90TmaGmmaWarpSpecializedILi7ENS5_IJNS4_1CILi1EEENSA_ILi8EEESB_EEENS1_35KernelTmaWarpSpecializedCooperativeEEENS5_IJNSA_ILi128EEESG_NSA_ILi64EEEEEENS_6half_tENS5_IJlSB_lEEESJ_NS5_IJSB_llEEENS4_8TiledMMAINS4_8MMA_AtomIJNS4_4SM904GMMA26MMA_64x128x16_F32F16F16_SSILNSP_5MajorE0ELSR_1ELNSP_7ScaleInE1ELSS_1EEEEEENS4_6LayoutINS5_IJNSA_ILi2EEESB_SB_EEENS5_IJSB_NSA_ILi0EEESY_EEEEENS5_IJNS4_10UnderscoreES11_S11_EEEEENS4_23SM90_TMA_LOAD_MULTICASTENS4_14ComposedLayoutINS4_7SwizzleILi3ELi4ELi3EEENS4_18smem_ptr_flag_bitsILi16EEENSV_INS5_IJSC_SH_EEENS5_IJSH_SB_EEEEEEEvNS4_8identityENS4_13SM90_TMA_LOADENS15_IS17_S19_NSV_INS5_IJSH_SC_EEENS5_IJSB_SH_EEEEEEEvS1E_EENS_8epilogue10collective6detail29Sm90TmaWarpSpecializedAdapterINS1M_15DefaultEpilogueISJ_SK_SK_NS1L_6thread17LinearCombinationISJ_Li1EffLNS1Q_9ScaleType4KindE0ELNS_15FloatRoundStyleE2ESJ_EENS1_15EpilogueDefaultEEEEEvvEEEEvNT_6ParamsE)
        /*0008*/ 	.word	0x000000a8


	//----- nvinfo : EIATTR_FRAME_SIZE
	.align		4
.L_15:
        /*000c*/ 	.byte	0x04, 0x11
        /*000e*/ 	.short	(.L_17 - .L_16)
	.align		4
.L_16:
        /*0010*/ 	.word	index@(_ZN7cutlass13device_kernelINS_4gemm6kernel13GemmUniversalIN4cute5tupleIJiiiiEEENS1_10collective13CollectiveMmaINS1_34MainloopSm90TmaGmmaWarpSpecializedILi7ENS5_IJNS4_1CILi1EEENSA_ILi8EEESB_EEENS1_35KernelTmaWarpSpecializedCooperativeEEENS5_IJNSA_ILi128EEESG_NSA_ILi64EEEEEENS_6half_tENS5_IJlSB_lEEESJ_NS5_IJSB_llEEENS4_8TiledMMAINS4_8MMA_AtomIJNS4_4SM904GMMA26MMA_64x128x16_F32F16F16_SSILNSP_5MajorE0ELSR_1ELNSP_7ScaleInE1ELSS_1EEEEEENS4_6LayoutINS5_IJNSA_ILi2EEESB_SB_EEENS5_IJSB_NSA_ILi0EEESY_EEEEENS5_IJNS4_10UnderscoreES11_S11_EEEEENS4_23SM90_TMA_LOAD_MULTICASTENS4_14ComposedLayoutINS4_7SwizzleILi3ELi4ELi3EEENS4_18smem_ptr_flag_bitsILi16EEENSV_INS5_IJSC_SH_EEENS5_IJSH_SB_EEEEEEEvNS4_8identityENS4_13SM90_TMA_LOADENS15_IS17_S19_NSV_INS5_IJSH_SC_EEENS5_IJSB_SH_EEEEEEEvS1E_EENS_8epilogue10collective6detail29Sm90TmaWarpSpecializedAdapterINS1M_15DefaultEpilogueISJ_SK_SK_NS1L_6thread17LinearCombinationISJ_Li1EffLNS1Q_9ScaleType4KindE0ELNS_15FloatRoundStyleE2ESJ_EENS1_15EpilogueDefaultEEEEEvvEEEEvNT_6ParamsE)
        /*0014*/ 	.word	0x00000000


	//----- nvinfo : EIATTR_MIN_STACK_SIZE
	.align		4
.L_17:
        /*0018*/ 	.byte	0x04, 0x12
        /*001a*/ 	.short	(.L_19 - .L_18)
	.align		4
.L_18:
        /*001c*/ 	.word	index@(_ZN7cutlass13device_kernelINS_4gemm6kernel13GemmUniversalIN4cute5tupleIJiiiiEEENS1_10collective13CollectiveMmaINS1_34MainloopSm90TmaGmmaWarpSpecializedILi7ENS5_IJNS4_1CILi1EEENSA_ILi8EEESB_EEENS1_35KernelTmaWarpSpecializedCooperativeEEENS5_IJNSA_ILi128EEESG_NSA_ILi64EEEEEENS_6half_tENS5_IJlSB_lEEESJ_NS5_IJSB_llEEENS4_8TiledMMAINS4_8MMA_AtomIJNS4_4SM904GMMA26MMA_64x128x16_F32F16F16_SSILNSP_5MajorE0ELSR_1ELNSP_7ScaleInE1ELSS_1EEEEEENS4_6LayoutINS5_IJNSA_ILi2EEESB_SB_EEENS5_IJSB_NSA_ILi0EEESY_EEEEENS5_IJNS4_10UnderscoreES11_S11_EEEEENS4_23SM90_TMA_LOAD_MULTICASTENS4_14ComposedLayoutINS4_7SwizzleILi3ELi4ELi3EEENS4_18smem_ptr_flag_bitsILi16EEENSV_INS5_IJSC_SH_EEENS5_IJSH_SB_EEEEEEEvNS4_8identityENS4_13SM90_TMA_LOADENS15_IS17_S19_NSV_INS5_IJSH_SC_EEENS5_IJSB_SH_EEEEEEEvS1E_EENS_8epilogue10collective6detail29Sm90TmaWarpSpecializedAdapterINS1M_15DefaultEpilogueISJ_SK_SK_NS1L_6thread17LinearCombinationISJ_Li1EffLNS1Q_9ScaleType4KindE0ELNS_15FloatRoundStyleE2ESJ_EENS1_15EpilogueDefaultEEEEEvvEEEEvNT_6ParamsE)
        /*0020*/ 	.word	0x00000000
.L_19:


//--------------------- .nv.compat                --------------------------
	.section	.nv.compat,"",@"SHT_CUDA_COMPAT_INFO"
	.align	4
        /*0000*/ 	.byte	0x02, 0x09, 0x01, 0x00, 0x02, 0x02, 0x04, 0x00, 0x02, 0x05, 0x05, 0x00, 0x03, 0x07, 0x01, 0x01
        /*0010*/ 	.byte	0x02, 0x03, 0x01, 0x00, 0x02, 0x06, 0x01, 0x00, 0x04, 0x0b, 0x08, 0x00, 0x00, 0x00, 0x00, 0x00
        /*0020*/ 	.byte	0x00, 0x00, 0x00, 0x00


//--------------------- .nv.info._ZN7cutlass13device_kernelINS_4gemm6kernel13GemmUniversalIN4cute5tupleIJiiiiEEENS1_10collective13CollectiveMmaINS1_34MainloopSm90TmaGmmaWarpSpecializedILi7ENS5_IJNS4_1CILi1EEENSA_ILi8EEESB_EEENS1_35KernelTmaWarpSpecializedCooperativeEEENS5_IJNSA_ILi128EEESG_NSA_ILi64EEEEEENS_6half_tENS5_IJlSB_lEEESJ_NS5_IJSB_llEEENS4_8TiledMMAINS4_8MMA_AtomIJNS4_4SM904GMMA26MMA_64x128x16_F32F16F16_SSILNSP_5MajorE0ELSR_1ELNSP_7ScaleInE1ELSS_1EEEEEENS4_6LayoutINS5_IJNSA_ILi2EEESB_SB_EEENS5_IJSB_NSA_ILi0EEESY_EEEEENS5_IJNS4_10UnderscoreES11_S11_EEEEENS4_23SM90_TMA_LOAD_MULTICASTENS4_14ComposedLayoutINS4_7SwizzleILi3ELi4ELi3EEENS4_18smem_ptr_flag_bitsILi16EEENSV_INS5_IJSC_SH_EEENS5_IJSH_SB_EEEEEEEvNS4_8identityENS4_13SM90_TMA_LOADENS15_IS17_S19_NSV_INS5_IJSH_SC_EEENS5_IJSB_SH_EEEEEEEvS1E_EENS_8epilogue10collective6detail29Sm90TmaWarpSpecializedAdapterINS1M_15DefaultEpilogueISJ_SK_SK_NS1L_6thread17LinearCombinationISJ_Li1EffLNS1Q_9ScaleType4KindE0ELNS_15FloatRoundStyleE2ESJ_EENS1_15EpilogueDefaultEEEEEvvEEEEvNT_6ParamsE --------------------------
	.section	.nv.info._ZN7cutlass13device_kernelINS_4gemm6kernel13GemmUniversalIN4cute5tupleIJiiiiEEENS1_10collective13CollectiveMmaINS1_34MainloopSm90TmaGmmaWarpSpecializedILi7ENS5_IJNS4_1CILi1EEENSA_ILi8EEESB_EEENS1_35KernelTmaWarpSpecializedCooperativeEEENS5_IJNSA_ILi128EEESG_NSA_ILi64EEEEEENS_6half_tENS5_IJlSB_lEEESJ_NS5_IJSB_llEEENS4_8TiledMMAINS4_8MMA_AtomIJNS4_4SM904GMMA26MMA_64x128x16_F32F16F16_SSILNSP_5MajorE0ELSR_1ELNSP_7ScaleInE1ELSS_1EEEEEENS4_6LayoutINS5_IJNSA_ILi2EEESB_SB_EEENS5_IJSB_NSA_ILi0EEESY_EEEEENS5_IJNS4_10UnderscoreES11_S11_EEEEENS4_23SM90_TMA_LOAD_MULTICASTENS4_14ComposedLayoutINS4_7SwizzleILi3ELi4ELi3EEENS4_18smem_ptr_flag_bitsILi16EEENSV_INS5_IJSC_SH_EEENS5_IJSH_SB_EEEEEEEvNS4_8identityENS4_13SM90_TMA_LOADENS15_IS17_S19_NSV_INS5_IJSH_SC_EEENS5_IJSB_SH_EEEEEEEvS1E_EENS_8epilogue10collective6detail29Sm90TmaWarpSpecializedAdapterINS1M_15DefaultEpilogueISJ_SK_SK_NS1L_6thread17LinearCombinationISJ_Li1EffLNS1Q_9ScaleType4KindE0ELNS_15FloatRoundStyleE2ESJ_EENS1_15EpilogueDefaultEEEEEvvEEEEvNT_6ParamsE,"",@"SHT_CUDA_INFO"
	.sectionflags	@""
	.align	4


	//----- nvinfo : EIATTR_CUDA_API_VERSION
	.align		4
        /*0000*/ 	.byte	0x04, 0x37
        /*0002*/ 	.short	(.L_21 - .L_20)
.L_20:
        /*0004*/ 	.word	0x00000082


	//----- nvinfo : EIATTR_KPARAM_INFO
	.align		4
.L_21:
        /*0008*/ 	.byte	0x04, 0x17
        /*000a*/ 	.short	(.L_23 - .L_22)
.L_22:
        /*000c*/ 	.word	0x00000000
        /*0010*/ 	.short	0x0000
        /*0012*/ 	.short	0x0070
        /*0014*/ 	.byte	0x00, 0xf0, 0x01, 0x10


	//----- nvinfo : EIATTR_SPARSE_MMA_MASK
	.align		4
.L_23:
        /*0018*/ 	.byte	0x03, 0x50
        /*001a*/ 	.short	0x0000


	//----- nvinfo : EIATTR_MAXREG_COUNT
	.align		4
        /*001c*/ 	.byte	0x03, 0x1b
        /*001e*/ 	.short	0x00a8


	//----- nvinfo : EIATTR_NUM_BARRIERS
	.align		4
        /*0020*/ 	.byte	0x02, 0x4c
        /*0022*/ 	.byte	0x01
	.zero		1


	//----- nvinfo : EIATTR_EXTERNS
	.align		4
        /*0024*/ 	.byte	0x04, 0x0f
        /*0026*/ 	.short	(.L_25 - .L_24)


	//   ....[0]....
	.align		4
.L_24:
        /*0028*/ 	.word	index@(__assertfail)


	//----- nvinfo : EIATTR_MERCURY_ISA_VERSION
	.align		4
.L_25:
        /*002c*/ 	.byte	0x03, 0x5f
        /*002e*/ 	.short	0x0101


	//----- nvinfo : EIATTR_INT_WARP_WIDE_INSTR_OFFSETS
	.align		4
        /*0030*/ 	.byte	0x04, 0x31
        /*0032*/ 	.short	(.L_27 - .L_26)


	//   ....[0]....
.L_26:
        /*0034*/ 	.word	0x00000490


	//   ....[1]....
        /*0038*/ 	.word	0x000004b0


	//   ....[2]....
        /*003c*/ 	.word	0x00000680


	//----- nvinfo : EIATTR_COOP_GROUP_MASK_REGIDS
	.align		4
.L_27:
        /*0040*/ 	.byte	0x04, 0x29
        /*0042*/ 	.short	(.L_29 - .L_28)


	//   ....[0]....
.L_28:
        /*0044*/ 	.word	0xffffffff


	//   ....[1]....
        /*0048*/ 	.word	0xffffffff


	//   ....[2]....
        /*004c*/ 	.word	0xffffffff


	//   ....[3]....
        /*0050*/ 	.word	0xffffffff


	//   ....[4]....
        /*0054*/ 	.word	0xffffffff


	//   ....[5]....
        /*0058*/ 	.word	0xffffffff


	//----- nvinfo : EIATTR_COOP_GROUP_INSTR_OFFSETS
	.align		4
.L_29:
        /*005c*/ 	.byte	0x04, 0x28
        /*005e*/ 	.short	(.L_31 - .L_30)


	//   ....[0]....
.L_30:
        /*0060*/ 	.word	0x00000060


	//   ....[1]....
        /*0064*/ 	.word	0x00000070


	//   ....[2]....
        /*0068*/ 	.word	0x00000130


	//   ....[3]....
        /*006c*/ 	.word	0x00000330


	//   ....[4]....
        /*0070*/ 	.word	0x000007f0


	//   ....[5]....
        /*0074*/ 	.word	0x00001470


	//----- nvinfo : EIATTR_REG_RECONFIG
	.align		4
.L_31:
        /*0078*/ 	.byte	0x01, 0x54
	.zero		2


	//----- nvinfo : EIATTR_SYSCALL_OFFSETS
	.align		4
        /*007c*/ 	.byte	0x04, 0x46
        /*007e*/ 	.short	(.L_33 - .L_32)


	//   ....[0]....
.L_32:
        /*0080*/ 	.word	0x00001660


	//----- nvinfo : EIATTR_MBARRIER_INSTR_OFFSETS
	.align		4
.L_33:
        /*0084*/ 	.byte	0x04, 0x39
        /*0086*/ 	.short	(.L_35 - .L_34)


	//   ....[0]....
.L_34:
        /*0088*/ 	.word	0x00000230
        /*008c*/ 	.word	0x000000ff
        /*0090*/ 	.word	0x00000000
        /*0094*/ 	.short	0x0100
        /*0096*/ 	.byte	0x08
	.zero		1


	//   ....[1]....
        /*0098*/ 	.word	0x00000240
        /*009c*/ 	.word	0x000000ff
        /*00a0*/ 	.word	0x00000038
        /*00a4*/ 	.short	0x0100
        /*00a6*/ 	.byte	0x08
	.zero		1


	//   ....[2]....
        /*00a8*/ 	.word	0x00000250
        /*00ac*/ 	.word	0x000000ff
        /*00b0*/ 	.word	0x00000008
        /*00b4*/ 	.short	0x0100
        /*00b6*/ 	.byte	0x08
	.zero		1


	//   ....[3]....
        /*00b8*/ 	.word	0x00000260
        /*00bc*/ 	.word	0x000000ff
        /*00c0*/ 	.word	0x00000040
        /*00c4*/ 	.short	0x0100
        /*00c6*/ 	.byte	0x08
	.zero		1


	//   ....[4]....
        /*00c8*/ 	.word	0x00000270
        /*00cc*/ 	.word	0x000000ff
        /*00d0*/ 	.word	0x00000010
        /*00d4*/ 	.short	0x0100
        /*00d6*/ 	.byte	0x08
	.zero		1


	//   ....[5]....
        /*00d8*/ 	.word	0x00000280
        /*00dc*/ 	.word	0x000000ff
        /*00e0*/ 	.word	0x00000048
        /*00e4*/ 	.short	0x0100
        /*00e6*/ 	.byte	0x08
	.zero		1


	//   ....[6]....
        /*00e8*/ 	.word	0x00000290
        /*00ec*/ 	.word	0x000000ff
        /*00f0*/ 	.word	0x00000018
        /*00f4*/ 	.short	0x0100
        /*00f6*/ 	.byte	0x08
	.zero		1


	//   ....[7]....
        /*00f8*/ 	.word	0x000002a0
        /*00fc*/ 	.word	0x000000ff
        /*0100*/ 	.word	0x00000050
        /*0104*/ 	.short	0x0100
        /*0106*/ 	.byte	0x08
	.zero		1


	//   ....[8]....
        /*0108*/ 	.word	0x000002b0
        /*010c*/ 	.word	0x000000ff
        /*0110*/ 	.word	0x00000020
        /*0114*/ 	.short	0x0100
        /*0116*/ 	.byte	0x08
	.zero		1


	//   ....[9]....
        /*0118*/ 	.word	0x000002c0
        /*011c*/ 	.word	0x000000ff
        /*0120*/ 	.word	0x00000058
        /*0124*/ 	.short	0x0100
        /*0126*/ 	.byte	0x08
	.zero		1


	//   ....[10]....
        /*0128*/ 	.word	0x000002d0
        /*012c*/ 	.word	0x000000ff
        /*0130*/ 	.word	0x00000028
        /*0134*/ 	.short	0x0100
        /*0136*/ 	.byte	0x08
	.zero		1


	//   ....[11]....
        /*0138*/ 	.word	0x000002e0
        /*013c*/ 	.word	0x000000ff
        /*0140*/ 	.word	0x00000060
        /*0144*/ 	.short	0x0100
        /*0146*/ 	.byte	0x08
	.zero		1


	//   ....[12]....
        /*0148*/ 	.word	0x000002f0
        /*014c*/ 	.word	0x000000ff
        /*0150*/ 	.word	0x00000030
        /*0154*/ 	.short	0x0100
        /*0156*/ 	.byte	0x08
	.zero		1


	//   ....[13]....
        /*0158*/ 	.word	0x00000300
        /*015c*/ 	.word	0x000000ff
        /*0160*/ 	.word	0x00000068
        /*0164*/ 	.short	0x0100
        /*0166*/ 	.byte	0x08
	.zero		1


	//   ....[14]....
        /*0168*/ 	.word	0x00000720
        /*016c*/ 	.word	0x000000ff
        /*0170*/ 	.word	0x00000080
        /*0174*/ 	.short	0x0100
        /*0176*/ 	.byte	0x06
	.zero		1


	//   ....[15]....
        /*0178*/ 	.word	0x000007a0
        /*017c*/ 	.word	0x000000ff
        /*0180*/ 	.word	0x00000088
        /*0184*/ 	.short	0x0100
        /*0186*/ 	.byte	0x06
	.zero		1


	//   ....[16]....
        /*0188*/ 	.word	0x00001720
        /*018c*/ 	.word	0x00000003
        /*0190*/ 	.word	0x00000000
        /*0194*/ 	.short	0x010a
        /*0196*/ 	.byte	0x3f
	.zero		1


	//   ....[17]....
        /*0198*/ 	.word	0x00001780
        /*019c*/ 	.word	0x00000003
        /*01a0*/ 	.word	0x00000000
        /*01a4*/ 	.short	0x010a
        /*01a6*/ 	.byte	0x3f
	.zero		1


	//   ....[18]....
        /*01a8*/ 	.word	0x00001b00
        /*01ac*/ 	.word	0x00000005
        /*01b0*/ 	.word	0x00000000
        /*01b4*/ 	.short	0x010a
        /*01b6*/ 	.byte	0x3f
	.zero		1


	//   ....[19]....
        /*01b8*/ 	.word	0x00001b40
        /*01bc*/ 	.word	0x00000005
        /*01c0*/ 	.word	0x00000000
        /*01c4*/ 	.short	0x010a
        /*01c6*/ 	.byte	0x3f
	.zero		1


	//   ....[20]....
        /*01c8*/ 	.word	0x00001da0
        /*01cc*/ 	.word	0x00000004
        /*01d0*/ 	.word	0x00000000
        /*01d4*/ 	.short	0x0101
        /*01d6*/ 	.byte	0x3f
	.zero		1


	//   ....[21]....
        /*01d8*/ 	.word	0x00001fc0
        /*01dc*/ 	.word	0x00000000
        /*01e0*/ 	.word	0x00000000
        /*01e4*/ 	.short	0x0101
        /*01e6*/ 	.byte	0x3f
	.zero		1


	//   ....[22]....
        /*01e8*/ 	.word	0x000070e0
        /*01ec*/ 	.word	0x00000017
        /*01f0*/ 	.word	0x00000038
        /*01f4*/ 	.short	0x010a
        /*01f6*/ 	.byte	0x3f
	.zero		1


	//   ....[23]....
        /*01f8*/ 	.word	0x00007540
        /*01fc*/ 	.word	0x00000006
        /*0200*/ 	.word	0x00000088
        /*0204*/ 	.short	0x0101
        /*0206*/ 	.byte	0x3f
	.zero		1


	//   ....[24]....
        /*0208*/ 	.word	0x00007c30
        /*020c*/ 	.word	0x00000007
        /*0210*/ 	.word	0x00000000
        /*0214*/ 	.short	0x010a
        /*0216*/ 	.byte	0x3f
	.zero		1


	//   ....[25]....
        /*0218*/ 	.word	0x00007cb0
        /*021c*/ 	.word	0x00000006
        /*0220*/ 	.word	0x00000000
        /*0224*/ 	.short	0x010a
        /*0226*/ 	.byte	0x3f
	.zero		1


	//   ....[26]....
        /*0228*/ 	.word	0x00007d40
        /*022c*/ 	.word	0x00000007
        /*0230*/ 	.word	0x00000000
        /*0234*/ 	.short	0x010a
        /*0236*/ 	.byte	0x3f
	.zero		1


	//   ....[27]....
        /*0238*/ 	.word	0x00007dd0
        /*023c*/ 	.word	0x00000006
        /*0240*/ 	.word	0x00000000
        /*0244*/ 	.short	0x010a
        /*0246*/ 	.byte	0x3f
	.zero		1


	//   ....[28]....
        /*0248*/ 	.word	0x00007e60
        /*024c*/ 	.word	0x00000007
        /*0250*/ 	.word	0x00000000
        /*0254*/ 	.short	0x010a
        /*0256*/ 	.byte	0x3f
	.zero		1


	//   ....[29]....
        /*0258*/ 	.word	0x00007ef0
        /*025c*/ 	.word	0x00000006
        /*0260*/ 	.word	0x00000000
        /*0264*/ 	.short	0x010a
        /*0266*/ 	.byte	0x3f
	.zero		1


	//   ....[30]....
        /*0268*/ 	.word	0x00007f80
        /*026c*/ 	.word	0x00000005
        /*0270*/ 	.word	0x00000000
        /*0274*/ 	.short	0x010a
        /*0276*/ 	.byte	0x3f
	.zero		1


	//   ....[31]....
        /*0278*/ 	.word	0x00007fe0
        /*027c*/ 	.word	0x00000003
        /*0280*/ 	.word	0x00000000
        /*0284*/ 	.short	0x010a
        /*0286*/ 	.byte	0x3f
	.zero		1


	//   ....[32]....
        /*0288*/ 	.word	0x00008030
        /*028c*/ 	.word	0x00000005
        /*0290*/ 	.word	0x00000000
        /*0294*/ 	.short	0x010a
        /*0296*/ 	.byte	0x3f
	.zero		1


	//   ....[33]....
        /*0298*/ 	.word	0x00008100
        /*029c*/ 	.word	0x00000017
        /*02a0*/ 	.word	0x00000038
        /*02a4*/ 	.short	0x010a
        /*02a6*/ 	.byte	0x3f
	.zero		1


	//   ....[34]....
        /*02a8*/ 	.word	0x000081d0
        /*02ac*/ 	.word	0x00000007
        /*02b0*/ 	.word	0x00000000
        /*02b4*/ 	.short	0x010a
        /*02b6*/ 	.byte	0x3f
	.zero		1


	//   ....[35]....
        /*02b8*/ 	.word	0x00008220
        /*02bc*/ 	.word	0x00000006
        /*02c0*/ 	.word	0x00000000
        /*02c4*/ 	.short	0x010a
        /*02c6*/ 	.byte	0x3f
	.zero		1


	//   ....[36]....
        /*02c8*/ 	.word	0x00008270
        /*02cc*/ 	.word	0x00000007
        /*02d0*/ 	.word	0x00000000
        /*02d4*/ 	.short	0x010a
        /*02d6*/ 	.byte	0x3f
	.zero		1


	//   ....[37]....
        /*02d8*/ 	.word	0x000082c0
        /*02dc*/ 	.word	0x00000006
        /*02e0*/ 	.word	0x00000000
        /*02e4*/ 	.short	0x010a
        /*02e6*/ 	.byte	0x3f
	.zero		1


	//   ....[38]....
        /*02e8*/ 	.word	0x00008310
        /*02ec*/ 	.word	0x00000007
        /*02f0*/ 	.word	0x00000000
        /*02f4*/ 	.short	0x010a
        /*02f6*/ 	.byte	0x3f
	.zero		1


	//   ....[39]....
        /*02f8*/ 	.word	0x00008360
        /*02fc*/ 	.word	0x00000006
        /*0300*/ 	.word	0x00000000
        /*0304*/ 	.short	0x010a
        /*0306*/ 	.byte	0x3f
	.zero		1


	//----- nvinfo : EIATTR_NUM_MBARRIERS
	.align		4
.L_35:
        /*0308*/ 	.byte	0x03, 0x38
        /*030a*/ 	.short	0x0010


	//----- nvinfo : EIATTR_EXIT_INSTR_OFFSETS
	.align		4
        /*030c*/ 	.byte	0x04, 0x1c
        /*030e*/ 	.short	(.L_37 - .L_36)


	//   ....[0]....
.L_36:
        /*0310*/ 	.word	0x000009c0


	//   ....[1]....
        /*0314*/ 	.word	0x000011d0


	//   ....[2]....
        /*0318*/ 	.word	0x00006850


	//   ....[3]....
        /*031c*/ 	.word	0x00006db0


	//   ....[4]....
        /*0320*/ 	.word	0x00007fd0


	//----- nvinfo : EIATTR_MAX_THREADS
	.align		4
.L_37:
        /*0324*/ 	.byte	0x04, 0x05
        /*0326*/ 	.short	(.L_39 - .L_38)
.L_38:
        /*0328*/ 	.word	0x00000180
        /*032c*/ 	.word	0x00000001
        /*0330*/ 	.word	0x00000001


	//----- nvinfo : EIATTR_CRS_STACK_SIZE
	.align		4
.L_39:
        /*0334*/ 	.byte	0x04, 0x1e
        /*0336*/ 	.short	(.L_41 - .L_40)
.L_40:
        /*0338*/ 	.word	0x00000000


	//----- nvinfo : EIATTR_CBANK_PARAM_SIZE
	.align		4
.L_41:
        /*033c*/ 	.byte	0x03, 0x19
        /*033e*/ 	.short	0x0470


	//----- nvinfo : EIATTR_PARAM_CBANK
	.align		4
        /*0340*/ 	.byte	0x04, 0x0a
        /*0342*/ 	.short	(.L_43 - .L_42)
	.align		4
.L_42:
        /*0344*/ 	.word	index@(.nv.constant0._ZN7cutlass13device_kernelINS_4gemm6kernel13GemmUniversalIN4cute5tupleIJiiiiEEENS1_10collective13CollectiveMmaINS1_34MainloopSm90TmaGmmaWarpSpecializedILi7ENS5_IJNS4_1CILi1EEENSA_ILi8EEESB_EEENS1_35KernelTmaWarpSpecializedCooperativeEEENS5_IJNSA_ILi128EEESG_NSA_ILi64EEEEEENS_6half_tENS5_IJlSB_lEEESJ_NS5_IJSB_llEEENS4_8TiledMMAINS4_8MMA_AtomIJNS4_4SM904GMMA26MMA_64x128x16_F32F16F16_SSILNSP_5MajorE0ELSR_1ELNSP_7ScaleInE1ELSS_1EEEEEENS4_6LayoutINS5_IJNSA_ILi2EEESB_SB_EEENS5_IJSB_NSA_ILi0EEESY_EEEEENS5_IJNS4_10UnderscoreES11_S11_EEEEENS4_23SM90_TMA_LOAD_MULTICASTENS4_14ComposedLayoutINS4_7SwizzleILi3ELi4ELi3EEENS4_18smem_ptr_flag_bitsILi16EEENSV_INS5_IJSC_SH_EEENS5_IJSH_SB_EEEEEEEvNS4_8identityENS4_13SM90_TMA_LOADENS15_IS17_S19_NSV_INS5_IJSH_SC_EEENS5_IJSB_SH_EEEEEEEvS1E_EENS_8epilogue10collective6detail29Sm90TmaWarpSpecializedAdapterINS1M_15DefaultEpilogueISJ_SK_SK_NS1L_6thread17LinearCombinationISJ_Li1EffLNS1Q_9ScaleType4KindE0ELNS_15FloatRoundStyleE2ESJ_EENS1_15EpilogueDefaultEEEEEvvEEEEvNT_6ParamsE)
        /*0348*/ 	.short	0x0210
        /*034a*/ 	.short	0x0470


	//----- nvinfo : EIATTR_SW_WAR
	.align		4
.L_43:
        /*034c*/ 	.byte	0x04, 0x36
        /*034e*/ 	.short	(.L_45 - .L_44)
.L_44:
        /*0350*/ 	.word	0x00000008
.L_45:


//--------------------- .nv.callgraph             --------------------------
	.section	.nv.callgraph,"",@"SHT_CUDA_CALLGRAPH"
	.align	4
	.sectionentsize	8
	.align		4
        /*0000*/ 	.word	0x00000000
	.align		4
        /*0004*/ 	.word	0xffffffff
	.align		4
        /*0008*/ 	.word	index@(_ZN7cutlass13device_kernelINS_4gemm6kernel13GemmUniversalIN4cute5tupleIJiiiiEEENS1_10collective13CollectiveMmaINS1_34MainloopSm90TmaGmmaWarpSpecializedILi7ENS5_IJNS4_1CILi1EEENSA_ILi8EEESB_EEENS1_35KernelTmaWarpSpecializedCooperativeEEENS5_IJNSA_ILi128EEESG_NSA_ILi64EEEEEENS_6half_tENS5_IJlSB_lEEESJ_NS5_IJSB_llEEENS4_8TiledMMAINS4_8MMA_AtomIJNS4_4SM904GMMA26MMA_64x128x16_F32F16F16_SSILNSP_5MajorE0ELSR_1ELNSP_7ScaleInE1ELSS_1EEEEEENS4_6LayoutINS5_IJNSA_ILi2EEESB_SB_EEENS5_IJSB_NSA_ILi0EEESY_EEEEENS5_IJNS4_10UnderscoreES11_S11_EEEEENS4_23SM90_TMA_LOAD_MULTICASTENS4_14ComposedLayoutINS4_7SwizzleILi3ELi4ELi3EEENS4_18smem_ptr_flag_bitsILi16EEENSV_INS5_IJSC_SH_EEENS5_IJSH_SB_EEEEEEEvNS4_8identityENS4_13SM90_TMA_LOADENS15_IS17_S19_NSV_INS5_IJSH_SC_EEENS5_IJSB_SH_EEEEEEEvS1E_EENS_8epilogue10collective6detail29Sm90TmaWarpSpecializedAdapterINS1M_15DefaultEpilogueISJ_SK_SK_NS1L_6thread17LinearCombinationISJ_Li1EffLNS1Q_9ScaleType4KindE0ELNS_15FloatRoundStyleE2ESJ_EENS1_15EpilogueDefaultEEEEEvvEEEEvNT_6ParamsE)
	.align		4
        /*000c*/ 	.word	index@(__assertfail)
	.align		4
        /*0010*/ 	.word	0x00000000
	.align		4
        /*0014*/ 	.word	0xfffffffe
	.align		4
        /*0018*/ 	.word	0x00000000
	.align		4
        /*001c*/ 	.word	0xfffffffd
	.align		4
        /*0020*/ 	.word	0x00000000
	.align		4
        /*0024*/ 	.word	0xfffffffc


//--------------------- .nv.constant4             --------------------------
	.section	.nv.constant4,"a",@progbits
	.align	8
	.align		8
.nv.constant4:
        /*0000*/ 	.dword	__assertfail
	.align		8
        /*0008*/ 	.dword	__unnamed_1
	.align		8
        /*0010*/ 	.dword	_ZN40_INTERNAL_36be61be_4_k_cu_9f91286e_309424cuda3std3__45__cpo5beginE
	.align		8
        /*0018*/ 	.dword	_ZN40_INTERNAL_36be61be_4_k_cu_9f91286e_309424cuda3std3__45__cpo3endE
	.align		8
        /*0020*/ 	.dword	_ZN40_INTERNAL_36be61be_4_k_cu_9f91286e_309424cuda3std3__45__cpo6cbeginE
	.align		8
        /*0028*/ 	.dword	_ZN40_INTERNAL_36be61be_4_k_cu_9f91286e_309424cuda3std3__45__cpo4cendE
	.align		8
        /*0030*/ 	.dword	_ZN40_INTERNAL_36be61be_4_k_cu_9f91286e_309424cuda3std3__442_GLOBAL__N__36be61be_4_k_cu_9f91286e_309426ignoreE
	.align		8
        /*0038*/ 	.dword	_ZN40_INTERNAL_36be61be_4_k_cu_9f91286e_309424cuda3std3__419piecewise_constructE
	.align		8
        /*0040*/ 	.dword	_ZN40_INTERNAL_36be61be_4_k_cu_9f91286e_309424cuda3std3__48in_placeE
	.align		8
        /*0048*/ 	.dword	_ZN40_INTERNAL_36be61be_4_k_cu_9f91286e_309424cuda3std6ranges3__45__cpo4swapE
	.align		8
        /*0050*/ 	.dword	_ZN40_INTERNAL_36be61be_4_k_cu_9f91286e_309424cuda3std6ranges3__45__cpo9iter_moveE
	.align		8
        /*0058*/ 	.dword	_ZN40_INTERNAL_36be61be_4_k_cu_9f91286e_309424cute7productE
	.align		8
        /*0060*/ 	.dword	_ZN40_INTERNAL_36be61be_4_k_cu_9f91286e_309424cute1_E
	.align		8
        /*0068*/ 	.dword	$str$22
	.align		8
        /*0070*/ 	.dword	$str$23


//--------------------- .text._ZN7cutlass13device_kernelINS_4gemm6kernel13GemmUniversalIN4cute5tupleIJiiiiEEENS1_10collective13CollectiveMmaINS1_34MainloopSm90TmaGmmaWarpSpecializedILi7ENS5_IJNS4_1CILi1EEENSA_ILi8EEESB_EEENS1_35KernelTmaWarpSpecializedCooperativeEEENS5_IJNSA_ILi128EEESG_NSA_ILi64EEEEEENS_6half_tENS5_IJlSB_lEEESJ_NS5_IJSB_llEEENS4_8TiledMMAINS4_8MMA_AtomIJNS4_4SM904GMMA26MMA_64x128x16_F32F16F16_SSILNSP_5MajorE0ELSR_1ELNSP_7ScaleInE1ELSS_1EEEEEENS4_6LayoutINS5_IJNSA_ILi2EEESB_SB_EEENS5_IJSB_NSA_ILi0EEESY_EEEEENS5_IJNS4_10UnderscoreES11_S11_EEEEENS4_23SM90_TMA_LOAD_MULTICASTENS4_14ComposedLayoutINS4_7SwizzleILi3ELi4ELi3EEENS4_18smem_ptr_flag_bitsILi16EEENSV_INS5_IJSC_SH_EEENS5_IJSH_SB_EEEEEEEvNS4_8identityENS4_13SM90_TMA_LOADENS15_IS17_S19_NSV_INS5_IJSH_SC_EEENS5_IJSB_SH_EEEEEEEvS1E_EENS_8epilogue10collective6detail29Sm90TmaWarpSpecializedAdapterINS1M_15DefaultEpilogueISJ_SK_SK_NS1L_6thread17LinearCombinationISJ_Li1EffLNS1Q_9ScaleType4KindE0ELNS_15FloatRoundStyleE2ESJ_EENS1_15EpilogueDefaultEEEEEvvEEEEvNT_6ParamsE --------------------------
	.section	.text._ZN7cutlass13device_kernelINS_4gemm6kernel13GemmUniversalIN4cute5tupleIJiiiiEEENS1_10collective13CollectiveMmaINS1_34MainloopSm90TmaGmmaWarpSpecializedILi7ENS5_IJNS4_1CILi1EEENSA_ILi8EEESB_EEENS1_35KernelTmaWarpSpecializedCooperativeEEENS5_IJNSA_ILi128EEESG_NSA_ILi64EEEEEENS_6half_tENS5_IJlSB_lEEESJ_NS5_IJSB_llEEENS4_8TiledMMAINS4_8MMA_AtomIJNS4_4SM904GMMA26MMA_64x128x16_F32F16F16_SSILNSP_5MajorE0ELSR_1ELNSP_7ScaleInE1ELSS_1EEEEEENS4_6LayoutINS5_IJNSA_ILi2EEESB_SB_EEENS5_IJSB_NSA_ILi0EEESY_EEEEENS5_IJNS4_10UnderscoreES11_S11_EEEEENS4_23SM90_TMA_LOAD_MULTICASTENS4_14ComposedLayoutINS4_7SwizzleILi3ELi4ELi3EEENS4_18smem_ptr_flag_bitsILi16EEENSV_INS5_IJSC_SH_EEENS5_IJSH_SB_EEEEEEEvNS4_8identityENS4_13SM90_TMA_LOADENS15_IS17_S19_NSV_INS5_IJSH_SC_EEENS5_IJSB_SH_EEEEEEEvS1E_EENS_8epilogue10collective6detail29Sm90TmaWarpSpecializedAdapterINS1M_15DefaultEpilogueISJ_SK_SK_NS1L_6thread17LinearCombinationISJ_Li1EffLNS1Q_9ScaleType4KindE0ELNS_15FloatRoundStyleE2ESJ_EENS1_15EpilogueDefaultEEEEEvvEEEEvNT_6ParamsE,"ax",@progbits
	.align	128
.text._ZN7cutlass13device_kernelINS_4gemm6kernel13GemmUniversalIN4cute5tupleIJiiiiEEENS1_10collective13CollectiveMmaINS1_34MainloopSm90TmaGmmaWarpSpecializedILi7ENS5_IJNS4_1CILi1EEENSA_ILi8EEESB_EEENS1_35KernelTmaWarpSpecializedCooperativeEEENS5_IJNSA_ILi128EEESG_NSA_ILi64EEEEEENS_6half_tENS5_IJlSB_lEEESJ_NS5_IJSB_llEEENS4_8TiledMMAINS4_8MMA_AtomIJNS4_4SM904GMMA26MMA_64x128x16_F32F16F16_SSILNSP_5MajorE0ELSR_1ELNSP_7ScaleInE1ELSS_1EEEEEENS4_6LayoutINS5_IJNSA_ILi2EEESB_SB_EEENS5_IJSB_NSA_ILi0EEESY_EEEEENS5_IJNS4_10UnderscoreES11_S11_EEEEENS4_23SM90_TMA_LOAD_MULTICASTENS4_14ComposedLayoutINS4_7SwizzleILi3ELi4ELi3EEENS4_18smem_ptr_flag_bitsILi16EEENSV_INS5_IJSC_SH_EEENS5_IJSH_SB_EEEEEEEvNS4_8identityENS4_13SM90_TMA_LOADENS15_IS17_S19_NSV_INS5_IJSH_SC_EEENS5_IJSB_SH_EEEEEEEvS1E_EENS_8epilogue10collective6detail29Sm90TmaWarpSpecializedAdapterINS1M_15DefaultEpilogueISJ_SK_SK_NS1L_6thread17LinearCombinationISJ_Li1EffLNS1Q_9ScaleType4KindE0ELNS_15FloatRoundStyleE2ESJ_EENS1_15EpilogueDefaultEEEEEvvEEEEvNT_6ParamsE:
        .type           _ZN7cutlass13device_kernelINS_4gemm6kernel13GemmUniversalIN4cute5tupleIJiiiiEEENS1_10collective13CollectiveMmaINS1_34MainloopSm90TmaGmmaWarpSpecializedILi7ENS5_IJNS4_1CILi1EEENSA_ILi8EEESB_EEENS1_35KernelTmaWarpSpecializedCooperativeEEENS5_IJNSA_ILi128EEESG_NSA_ILi64EEEEEENS_6half_tENS5_IJlSB_lEEESJ_NS5_IJSB_llEEENS4_8TiledMMAINS4_8MMA_AtomIJNS4_4SM904GMMA26MMA_64x128x16_F32F16F16_SSILNSP_5MajorE0ELSR_1ELNSP_7ScaleInE1ELSS_1EEEEEENS4_6LayoutINS5_IJNSA_ILi2EEESB_SB_EEENS5_IJSB_NSA_ILi0EEESY_EEEEENS5_IJNS4_10UnderscoreES11_S11_EEEEENS4_23SM90_TMA_LOAD_MULTICASTENS4_14ComposedLayoutINS4_7SwizzleILi3ELi4ELi3EEENS4_18smem_ptr_flag_bitsILi16EEENSV_INS5_IJSC_SH_EEENS5_IJSH_SB_EEEEEEEvNS4_8identityENS4_13SM90_TMA_LOADENS15_IS17_S19_NSV_INS5_IJSH_SC_EEENS5_IJSB_SH_EEEEEEEvS1E_EENS_8epilogue10collective6detail29Sm90TmaWarpSpecializedAdapterINS1M_15DefaultEpilogueISJ_SK_SK_NS1L_6thread17LinearCombinationISJ_Li1EffLNS1Q_9ScaleType4KindE0ELNS_15FloatRoundStyleE2ESJ_EENS1_15EpilogueDefaultEEEEEvvEEEEvNT_6ParamsE,@function
        .size           _ZN7cutlass13device_kernelINS_4gemm6kernel13GemmUniversalIN4cute5tupleIJiiiiEEENS1_10collective13CollectiveMmaINS1_34MainloopSm90TmaGmmaWarpSpecializedILi7ENS5_IJNS4_1CILi1EEENSA_ILi8EEESB_EEENS1_35KernelTmaWarpSpecializedCooperativeEEENS5_IJNSA_ILi128EEESG_NSA_ILi64EEEEEENS_6half_tENS5_IJlSB_lEEESJ_NS5_IJSB_llEEENS4_8TiledMMAINS4_8MMA_AtomIJNS4_4SM904GMMA26MMA_64x128x16_F32F16F16_SSILNSP_5MajorE0ELSR_1ELNSP_7ScaleInE1ELSS_1EEEEEENS4_6LayoutINS5_IJNSA_ILi2EEESB_SB_EEENS5_IJSB_NSA_ILi0EEESY_EEEEENS5_IJNS4_10UnderscoreES11_S11_EEEEENS4_23SM90_TMA_LOAD_MULTICASTENS4_14ComposedLayoutINS4_7SwizzleILi3ELi4ELi3EEENS4_18smem_ptr_flag_bitsILi16EEENSV_INS5_IJSC_SH_EEENS5_IJSH_SB_EEEEEEEvNS4_8identityENS4_13SM90_TMA_LOADENS15_IS17_S19_NSV_INS5_IJSH_SC_EEENS5_IJSB_SH_EEEEEEEvS1E_EENS_8epilogue10collective6detail29Sm90TmaWarpSpecializedAdapterINS1M_15DefaultEpilogueISJ_SK_SK_NS1L_6thread17LinearCombinationISJ_Li1EffLNS1Q_9ScaleType4KindE0ELNS_15FloatRoundStyleE2ESJ_EENS1_15EpilogueDefaultEEEEEvvEEEEvNT_6ParamsE,(.L_x_205 - _ZN7cutlass13device_kernelINS_4gemm6kernel13GemmUniversalIN4cute5tupleIJiiiiEEENS1_10collective13CollectiveMmaINS1_34MainloopSm90TmaGmmaWarpSpecializedILi7ENS5_IJNS4_1CILi1EEENSA_ILi8EEESB_EEENS1_35KernelTmaWarpSpecializedCooperativeEEENS5_IJNSA_ILi128EEESG_NSA_ILi64EEEEEENS_6half_tENS5_IJlSB_lEEESJ_NS5_IJSB_llEEENS4_8TiledMMAINS4_8MMA_AtomIJNS4_4SM904GMMA26MMA_64x128x16_F32F16F16_SSILNSP_5MajorE0ELSR_1ELNSP_7ScaleInE1ELSS_1EEEEEENS4_6LayoutINS5_IJNSA_ILi2EEESB_SB_EEENS5_IJSB_NSA_ILi0EEESY_EEEEENS5_IJNS4_10UnderscoreES11_S11_EEEEENS4_23SM90_TMA_LOAD_MULTICASTENS4_14ComposedLayoutINS4_7SwizzleILi3ELi4ELi3EEENS4_18smem_ptr_flag_bitsILi16EEENSV_INS5_IJSC_SH_EEENS5_IJSH_SB_EEEEEEEvNS4_8identityENS4_13SM90_TMA_LOADENS15_IS17_S19_NSV_INS5_IJSH_SC_EEENS5_IJSB_SH_EEEEEEEvS1E_EENS_8epilogue10collective6detail29Sm90TmaWarpSpecializedAdapterINS1M_15DefaultEpilogueISJ_SK_SK_NS1L_6thread17LinearCombinationISJ_Li1EffLNS1Q_9ScaleType4KindE0ELNS_15FloatRoundStyleE2ESJ_EENS1_15EpilogueDefaultEEEEEvvEEEEvNT_6ParamsE)
        .other          _ZN7cutlass13device_kernelINS_4gemm6kernel13GemmUniversalIN4cute5tupleIJiiiiEEENS1_10collective13CollectiveMmaINS1_34MainloopSm90TmaGmmaWarpSpecializedILi7ENS5_IJNS4_1CILi1EEENSA_ILi8EEESB_EEENS1_35KernelTmaWarpSpecializedCooperativeEEENS5_IJNSA_ILi128EEESG_NSA_ILi64EEEEEENS_6half_tENS5_IJlSB_lEEESJ_NS5_IJSB_llEEENS4_8TiledMMAINS4_8MMA_AtomIJNS4_4SM904GMMA26MMA_64x128x16_F32F16F16_SSILNSP_5MajorE0ELSR_1ELNSP_7ScaleInE1ELSS_1EEEEEENS4_6LayoutINS5_IJNSA_ILi2EEESB_SB_EEENS5_IJSB_NSA_ILi0EEESY_EEEEENS5_IJNS4_10UnderscoreES11_S11_EEEEENS4_23SM90_TMA_LOAD_MULTICASTENS4_14ComposedLayoutINS4_7SwizzleILi3ELi4ELi3EEENS4_18smem_ptr_flag_bitsILi16EEENSV_INS5_IJSC_SH_EEENS5_IJSH_SB_EEEEEEEvNS4_8identityENS4_13SM90_TMA_LOADENS15_IS17_S19_NSV_INS5_IJSH_SC_EEENS5_IJSB_SH_EEEEEEEvS1E_EENS_8epilogue10collective6detail29Sm90TmaWarpSpecializedAdapterINS1M_15DefaultEpilogueISJ_SK_SK_NS1L_6thread17LinearCombinationISJ_Li1EffLNS1Q_9ScaleType4KindE0ELNS_15FloatRoundStyleE2ESJ_EENS1_15EpilogueDefaultEEEEEvvEEEEvNT_6ParamsE,@"STO_CUDA_ENTRY STV_DEFAULT"
_ZN7cutlass13device_kernelINS_4gemm6kernel13GemmUniversalIN4cute5tupleIJiiiiEEENS1_10collective13CollectiveMmaINS1_34MainloopSm90TmaGmmaWarpSpecializedILi7ENS5_IJNS4_1CILi1EEENSA_ILi8EEESB_EEENS1_35KernelTmaWarpSpecializedCooperativeEEENS5_IJNSA_ILi128EEESG_NSA_ILi64EEEEEENS_6half_tENS5_IJlSB_lEEESJ_NS5_IJSB_llEEENS4_8TiledMMAINS4_8MMA_AtomIJNS4_4SM904GMMA26MMA_64x128x16_F32F16F16_SSILNSP_5MajorE0ELSR_1ELNSP_7ScaleInE1ELSS_1EEEEEENS4_6LayoutINS5_IJNSA_ILi2EEESB_SB_EEENS5_IJSB_NSA_ILi0EEESY_EEEEENS5_IJNS4_10UnderscoreES11_S11_EEEEENS4_23SM90_TMA_LOAD_MULTICASTENS4_14ComposedLayoutINS4_7SwizzleILi3ELi4ELi3EEENS4_18smem_ptr_flag_bitsILi16EEENSV_INS5_IJSC_SH_EEENS5_IJSH_SB_EEEEEEEvNS4_8identityENS4_13SM90_TMA_LOADENS15_IS17_S19_NSV_INS5_IJSH_SC_EEENS5_IJSB_SH_EEEEEEEvS1E_EENS_8epilogue10collective6detail29Sm90TmaWarpSpecializedAdapterINS1M_15DefaultEpilogueISJ_SK_SK_NS1L_6thread17LinearCombinationISJ_Li1EffLNS1Q_9ScaleType4KindE0ELNS_15FloatRoundStyleE2ESJ_EENS1_15EpilogueDefaultEEEEEvvEEEEvNT_6ParamsE:
[----:B------:R-:W0:Y:S01]  /*0000*/  LDC R1, c[0x0][0x28] ;  /* 0x00000a00ff017b82 */ /* 0x000e220000000800 */
[----:B------:R-:W1:Y:S01]  /*0010*/  S2R R94, SR_TID.X ;  /* 0x00000000005e7919 */ /* 0x000e620000002100 */
[----:B------:R-:W-:Y:S01]  /*0020*/  ELECT P0, URZ, PT ;  /* 0x00000000003f782f */ /* 0x000fe20003800000 */
[----:B------:R-:W-:Y:S01]  /*0030*/  BSSY B0, `(.L_x_0) ;  /* 0x000000f000007945 */ /* 0x000fe20003800000 */
[--C-:B-1----:R-:W-:Y:S02]  /*0040*/  SHF.R.U32.HI R0, RZ, 0x5, R94.reuse ;  /* 0x00000005ff007819 */ /* 0x102fe4000001165e */
[----:B------:R-:W-:-:S03]  /*0050*/  SHF.R.U32.HI R6, RZ, 0x7, R94 ;  /* 0x00000007ff067819 */ /* 0x000fc6000001165e */
[----:B------:R-:W1:Y:S04]  /*0060*/  SHFL.IDX PT, R3, R0, RZ, 0x1f ;  /* 0x00001fff00037589 */ /* 0x000e6800000e0000 */
[----:B------:R2:W3:Y:S01]  /*0070*/  SHFL.IDX PT, R2, R6, RZ, 0x1f ;  /* 0x00001fff06027589 */ /* 0x0004e200000e0000 */
[----:B-1----:R-:W-:-:S13]  /*0080*/  ISETP.NE.OR P0, PT, R3, RZ, !P0 ;  /* 0x000000ff0300720c */ /* 0x002fda0004705670 */
[----:B0-23--:R-:W-:Y:S05]  /*0090*/  @P0 BRA `(.L_x_1) ;  /* 0x0000000000200947 */ /* 0x00dfea0003800000 */
[----:B------:R-:W-:Y:S02]  /*00a0*/  ULDC.64 UR4, c[0x0][0x198] ;  /* 0x0000660000047ab9 */ /* 0x000fe40000000a00 */
[----:B------:R-:W-:Y:S02]  /*00b0*/  UIADD3 UR6, UP0, UR4, 0xf0, URZ ;  /* 0x000000f004067890 */ /* 0x000fe4000ff1e03f */
[----:B------:R-:W-:Y:S02]  /*00c0*/  UIADD3 UR4, UP1, UR4, 0x1f0, URZ ;  /* 0x000001f004047890 */ /* 0x000fe4000ff3e03f */
[----:B------:R-:W-:Y:S02]  /*00d0*/  UIADD3.X UR7, URZ, UR5, URZ, UP0, !UPT ;  /* 0x000000053f077290 */ /* 0x000fe400087fe43f */
[----:B------:R-:W-:-:S07]  /*00e0*/  UIADD3.X UR5, URZ, UR5, URZ, UP1, !UPT ;  /* 0x000000053f057290 */ /* 0x000fce0008ffe43f */
[----:B------:R0:W-:Y:S02]  /*00f0*/  UTMACCTL.PF [UR6] ;  /* 0x00000000060079b9 */ /* 0x0001e40008040000 */
[----:B------:R0:W-:Y:S02]  /*0100*/  UTMACCTL.PF [UR4] ;  /* 0x00000000040079b9 */ /* 0x0001e40008040000 */
[----:B0-----:R-:W-:Y:S01]  /*0110*/  NOP ;  /* 0x0000000000007918 */ /* 0x001fe20000000000 */
.L_x_1:
[----:B------:R-:W-:Y:S05]  /*0120*/  BSYNC B0 ;  /* 0x0000000000007941 */ /* 0x000fea0003800000 */
.L_x_0:
[----:B------:R-:W0:Y:S02]  /*0130*/  SHFL.IDX PT, R5, R0, RZ, 0x1f ;  /* 0x00001fff00057589 */ /* 0x000e2400000e0000 */
[----:B0-----:R-:W-:-:S13]  /*0140*/  ISETP.NE.AND P0, PT, R5, RZ, PT ;  /* 0x000000ff0500720c */ /* 0x001fda0003f05270 */
[----:B------:R-:W-:Y:S05]  /*0150*/  @P0 BRA `(.L_x_2) ;  /* 0x0000000000700947 */ /* 0x000fea0003800000 */
[----:B------:R-:W0:Y:S01]  /*0160*/  S2UR UR8, SR_CgaCtaId ;  /* 0x00000000000879c3 */ /* 0x000e220000008800 */
[----:B------:R-:W-:Y:S01]  /*0170*/  UMOV UR4, 0x400 ;  /* 0x0000040000047882 */ /* 0x000fe20000000000 */
[----:B------:R-:W-:Y:S01]  /*0180*/  UMOV UR5, 0x1 ;  /* 0x0000000100057882 */ /* 0x000fe20000000000 */
[----:B------:R-:W-:Y:S01]  /*0190*/  UMOV UR6, 0x10 ;  /* 0x0000001000067882 */ /* 0x000fe20000000000 */
[----:B------:R-:W-:Y:S01]  /*01a0*/  ELECT P0, URZ, PT ;  /* 0x00000000003f782f */ /* 0x000fe20003800000 */
[----:B------:R-:W-:-:S04]  /*01b0*/  UIADD3 UR6, -UR6, 0x100000, URZ ;  /* 0x0010000006067890 */ /* 0x000fc8000fffe13f */
[----:B------:R-:W-:Y:S02]  /*01c0*/  USHF.L.U32 UR7, UR6, 0xb, URZ ;  /* 0x0000000b06077899 */ /* 0x000fe4000800063f */
[----:B------:R-:W-:Y:S02]  /*01d0*/  USHF.L.U32 UR6, UR6, 0x1, URZ ;  /* 0x0000000106067899 */ /* 0x000fe4000800063f */
[----:B0-----:R-:W-:Y:S02]  /*01e0*/  ULEA UR8, UR8, UR4, 0x18 ;  /* 0x0000000408087291 */ /* 0x001fe4000f8ec03f */
[----:B------:R-:W-:-:S04]  /*01f0*/  UIADD3 UR4, -UR5, 0x100000, URZ ;  /* 0x0010000005047890 */ /* 0x000fc8000fffe13f */
[----:B------:R-:W-:Y:S02]  /*0200*/  USHF.L.U32 UR5, UR4, 0xb, URZ ;  /* 0x0000000b04057899 */ /* 0x000fe4000800063f */
[----:B------:R-:W-:Y:S01]  /*0210*/  USHF.L.U32 UR4, UR4, 0x1, URZ ;  /* 0x0000000104047899 */ /* 0x000fe2000800063f */
[----:B------:R-:W0:Y:S11]  /*0220*/  FENCE.VIEW.ASYNC.S ;  /* 0x00000000000073c6 */ /* 0x000e360000000000 */
[----:B0-----:R0:W1:Y:S01]  /*0230*/  SYNCS.EXCH.64 URZ, [UR8], UR4 ;  /* 0x00000004083f75b2 */ /* 0x0010620008000100 */
[----:B------:R0:W2:Y:S01]  /*0240*/  SYNCS.EXCH.64 URZ, [UR8+0x38], UR6 ;  /* 0x00003806083f75b2 */ /* 0x0000a20008000100 */
[----:B------:R0:W3:Y:S01]  /*0250*/  SYNCS.EXCH.64 URZ, [UR8+0x8], UR4 ;  /* 0x00000804083f75b2 */ /* 0x0000e20008000100 */
[----:B------:R0:W4:Y:S01]  /*0260*/  SYNCS.EXCH.64 URZ, [UR8+0x40], UR6 ;  /* 0x00004006083f75b2 */ /* 0x0001220008000100 */
[----:B------:R0:W0:Y:S01]  /*0270*/  SYNCS.EXCH.64 URZ, [UR8+0x10], UR4 ;  /* 0x00001004083f75b2 */ /* 0x0000220008000100 */
        /* <DEDUP_REMOVED lines=9> */
[----:B------:R-:W-:Y:S01]  /*0310*/  NOP ;  /* 0x0000000000007918 */ /* 0x000fe20000000000 */
.L_x_2:
[----:B------:R-:W-:Y:S01]  /*0320*/  SHF.R.S32.HI R7, RZ, 0x1f, R94 ;  /* 0x0000001fff077819 */ /* 0x000fe2000001145e */
[----:B------:R-:W5:Y:S01]  /*0330*/  SHFL.IDX PT, R0, R0, RZ, 0x1f ;  /* 0x00001fff00007589 */ /* 0x000f6200000e0000 */
[----:B0-----:R-:W0:Y:S01]  /*0340*/  S2UR UR8, SR_CTAID.X ;  /* 0x00000000000879c3 */ /* 0x001e220000002500 */
[----:B------:R-:W-:Y:S02]  /*0350*/  ELECT P0, URZ, PT ;  /* 0x00000000003f782f */ /* 0x000fe40003800000 */
[----:B------:R-:W-:Y:S01]  /*0360*/  LEA.HI R7, R7, R94, RZ, 0x7 ;  /* 0x0000005e07077211 */ /* 0x000fe200078f38ff */
[----:B------:R-:W1:Y:S01]  /*0370*/  S2R R4, SR_CTAID.Y ;  /* 0x0000000000047919 */ /* 0x000e620000002600 */
[----:B------:R-:W-:Y:S01]  /*0380*/  ULDC UR4, c[0x0][0x154] ;  /* 0x0000550000047ab9 */ /* 0x000fe20000000800 */
[----:B------:R-:W-:Y:S01]  /*0390*/  NOP ;  /* 0x0000000000007918 */ /* 0x000fe20000000000 */
[----:B------:R-:W-:Y:S01]  /*03a0*/  LOP3.LUT R7, R7, 0xffffff80, RZ, 0xc0, !PT ;  /* 0xffffff8007077812 */ /* 0x000fe200078ec0ff */
[----:B------:R-:W-:Y:S01]  /*03b0*/  NOP ;  /* 0x0000000000007918 */ /* 0x000fe20000000000 */
[----:B------:R-:W2:Y:S03]  /*03c0*/  LDC R14, c[0x0][0x140] ;  /* 0x00005000ff0e7b82 */ /* 0x000ea60000000800 */
[----:B------:R-:W-:-:S05]  /*03d0*/  IMAD.IADD R7, R94, 0x1, -R7 ;  /* 0x000000015e077824 */ /* 0x000fca00078e0a07 */
[----:B------:R-:W-:Y:S01]  /*03e0*/  SHF.R.S32.HI R8, RZ, 0x1f, R7 ;  /* 0x0000001fff087819 */ /* 0x000fe20000011407 */
[----:B------:R-:W3:Y:S01]  /*03f0*/  LDC R12, c[0x0][0x144] ;  /* 0x00005100ff0c7b82 */ /* 0x000ee20000000800 */
[----:B------:R-:W-:Y:S02]  /*0400*/  LOP3.LUT P2, RZ, R7, 0x7, RZ, 0xc0, !PT ;  /* 0x0000000707ff7812 */ /* 0x000fe4000784c0ff */
[----:B------:R-:W-:Y:S02]  /*0410*/  LEA.HI R8, R8, R7, RZ, 0x3 ;  /* 0x0000000708087211 */ /* 0x000fe400078f18ff */
[----:B-----5:R-:W-:Y:S02]  /*0420*/  ISETP.NE.OR P0, PT, R0, RZ, !P0 ;  /* 0x000000ff0000720c */ /* 0x020fe40004705670 */
[--C-:B------:R-:W-:Y:S02]  /*0430*/  SHF.R.S32.HI R0, RZ, 0x3, R8.reuse ;  /* 0x00000003ff007819 */ /* 0x100fe40000011408 */
[----:B------:R-:W-:-:S02]  /*0440*/  SHF.R.S32.HI R9, RZ, 0x1f, R8 ;  /* 0x0000001fff097819 */ /* 0x000fc40000011408 */
[----:B------:R-:W-:Y:S02]  /*0450*/  SHF.R.S32.HI R8, RZ, 0x1f, R5 ;  /* 0x0000001fff087819 */ /* 0x000fe40000011405 */
[----:B------:R-:W-:Y:S02]  /*0460*/  LEA.HI R9, R9, R0, RZ, 0x2 ;  /* 0x0000000009097211 */ /* 0x000fe400078f10ff */
[----:B------:R-:W-:Y:S02]  /*0470*/  LEA.HI R8, R8, R5, RZ, 0x2 ;  /* 0x0000000508087211 */ /* 0x000fe400078f10ff */
[----:B-1----:R-:W-:Y:S01]  /*0480*/  I2FP.F32.U32 R11, R4 ;  /* 0x00000004000b7245 */ /* 0x002fe20000201000 */
[----:B------:R-:W-:Y:S01]  /*0490*/  VOTEU.ALL UP0, P0 ;  /* 0x00000000003f7886 */ /* 0x000fe20000000000 */
[----:B------:R-:W-:Y:S01]  /*04a0*/  LOP3.LUT R10, R8, 0x3ffffffc, RZ, 0xc0, !PT ;  /* 0x3ffffffc080a7812 */ /* 0x000fe200078ec0ff */
[----:B------:R-:W-:Y:S01]  /*04b0*/  VOTEU.ALL UP1, P0 ;  /* 0x00000000003f7886 */ /* 0x000fe20000020000 */
[----:B------:R-:W-:Y:S01]  /*04c0*/  LOP3.LUT R9, R9, 0xfffffffc, RZ, 0xc0, !PT ;  /* 0xfffffffc09097812 */ /* 0x000fe200078ec0ff */
[----:B------:R-:W-:Y:S01]  /*04d0*/  FMUL R13, R11, UR4 ;  /* 0x000000040b0d7c20 */ /* 0x000fe20008400000 */
[----:B------:R-:W1:Y:S01]  /*04e0*/  @!UP0 S2UR UR7, SR_CgaCtaId ;  /* 0x00000000000789c3 */ /* 0x000e620000008800 */
[----:B------:R-:W-:Y:S01]  /*04f0*/  IMAD.IADD R11, R5, 0x1, -R10 ;  /* 0x00000001050b7824 */ /* 0x000fe200078e0a0a */
[----:B0-----:R-:W-:Y:S01]  /*0500*/  I2FP.F32.U32 R10, UR8 ;  /* 0x00000008000a7c45 */ /* 0x001fe20008201000 */
[----:B------:R-:W-:Y:S01]  /*0510*/  IMAD.IADD R8, R0, 0x1, -R9 ;  /* 0x0000000100087824 */ /* 0x000fe200078e0a09 */
[----:B------:R-:W-:Y:S01]  /*0520*/  ULDC UR4, c[0x0][0x150] ;  /* 0x0000540000047ab9 */ /* 0x000fe20000000800 */
[----:B------:R-:W0:Y:S01]  /*0530*/  F2I.U32.TRUNC.NTZ R13, R13 ;  /* 0x0000000d000d7305 */ /* 0x000e22000020f000 */
[----:B------:R-:W-:Y:S01]  /*0540*/  SHF.R.S32.HI R0, RZ, 0x1f, R3 ;  /* 0x0000001fff007819 */ /* 0x000fe20000011403 */
[----:B------:R-:W-:Y:S01]  /*0550*/  FMUL R10, R10, UR4 ;  /* 0x000000040a0a7c20 */ /* 0x000fe20008400000 */
[----:B------:R-:W5:Y:S01]  /*0560*/  LDC R9, c[0x0][0x148] ;  /* 0x00005200ff097b82 */ /* 0x000f620000000800 */
[----:B------:R-:W-:Y:S01]  /*0570*/  IMAD R8, R11, 0x4, R8 ;  /* 0x000000040b087824 */ /* 0x000fe200078e0208 */
[----:B------:R-:W-:Y:S01]  /*0580*/  LEA.HI R0, R0, R3, RZ, 0x2 ;  /* 0x0000000300007211 */ /* 0x000fe200078f10ff */
[----:B------:R-:W-:Y:S01]  /*0590*/  UMOV UR4, 0x20 ;  /* 0x0000002000047882 */ /* 0x000fe20000000000 */
[----:B------:R-:W-:Y:S01]  /*05a0*/  @!UP0 UMOV UR6, 0x400 ;  /* 0x0000040000068882 */ /* 0x000fe20000000000 */
[----:B------:R-:W4:Y:S01]  /*05b0*/  F2I.U32.TRUNC.NTZ R10, R10 ;  /* 0x0000000a000a7305 */ /* 0x000f22000020f000 */
[----:B------:R-:W-:Y:S01]  /*05c0*/  LOP3.LUT R0, R0, 0xfffffffc, RZ, 0xc0, !PT ;  /* 0xfffffffc00007812 */ /* 0x000fe200078ec0ff */
[----:B------:R-:W-:Y:S01]  /*05d0*/  IMAD.SHL.U32 R19, R8, 0x4, RZ ;  /* 0x0000000408137824 */ /* 0x000fe200078e00ff */
[----:B------:R-:W-:-:S04]  /*05e0*/  @!UP0 UIADD3 UR4, -UR4, 0x100000, URZ ;  /* 0x0010000004048890 */ /* 0x000fc8000fffe13f */
[----:B------:R-:W-:Y:S02]  /*05f0*/  @!UP0 USHF.L.U32 UR5, UR4, 0xb, URZ ;  /* 0x0000000b04058899 */ /* 0x000fe4000800063f */
[----:B------:R-:W-:Y:S01]  /*0600*/  @!UP0 USHF.L.U32 UR4, UR4, 0x1, URZ ;  /* 0x0000000104048899 */ /* 0x000fe2000800063f */
[----:B--2---:R-:W-:Y:S01]  /*0610*/  ISETP.EQ.U32.AND P3, PT, R14, 0x1, PT ;  /* 0x000000010e00780c */ /* 0x004fe20003f62070 */
[----:B------:R-:W-:Y:S01]  /*0620*/  IMAD.IADD R3, R3, 0x1, -R0 ;  /* 0x0000000103037824 */ /* 0x000fe200078e0a00 */
[----:B------:R-:W-:Y:S01]  /*0630*/  LOP3.LUT R19, R8, 0xc, R19, 0x78, !PT ;  /* 0x0000000c08137812 */ /* 0x000fe200078e7813 */
[----:B0-----:R-:W-:Y:S02]  /*0640*/  IMAD.MOV R20, RZ, RZ, -R13 ;  /* 0x000000ffff147224 */ /* 0x001fe400078e0a0d */
[----:B------:R-:W-:Y:S01]  /*0650*/  VIADD R8, R2, 0xffffffff ;  /* 0xffffffff02087836 */ /* 0x000fe20000000000 */
[----:B-1----:R-:W-:Y:S01]  /*0660*/  @!UP0 ULEA UR6, UR7, UR6, 0x18 ;  /* 0x0000000607068291 */ /* 0x002fe2000f8ec03f */
[----:B------:R-:W-:Y:S01]  /*0670*/  ISETP.NE.AND P1, PT, R3, 0x3, PT ;  /* 0x000000030300780c */ /* 0x000fe20003f25270 */
[----:B------:R-:W-:Y:S01]  /*0680*/  VOTEU.ALL UP0, P0 ;  /* 0x00000000003f7886 */ /* 0x000fe20000000000 */
[----:B------:R-:W-:Y:S01]  /*0690*/  ISETP.LT.U32.AND P0, PT, R19, 0x8, !P2 ;  /* 0x000000081300780c */ /* 0x000fe20005701070 */
[----:B----4-:R-:W-:Y:S01]  /*06a0*/  IMAD.MOV R7, RZ, RZ, -R10 ;  /* 0x000000ffff077224 */ /* 0x010fe200078e0a0a */
[----:B------:R-:W-:-:S02]  /*06b0*/  ISETP.EQ.OR P1, PT, R3, RZ, !P1 ;  /* 0x000000ff0300720c */ /* 0x000fc40004f22670 */
[----:B------:R-:W-:Y:S01]  /*06c0*/  ISETP.GE.U32.AND P5, PT, R8, 0x2, PT ;  /* 0x000000020800780c */ /* 0x000fe20003fa6070 */
[----:B-----5:R-:W-:Y:S01]  /*06d0*/  IMAD R0, R9, R20, R4 ;  /* 0x0000001409007224 */ /* 0x020fe200078e0204 */
[----:B------:R-:W-:Y:S01]  /*06e0*/  ISETP.EQ.AND P1, PT, R2, RZ, P1 ;  /* 0x000000ff0200720c */ /* 0x000fe20000f22270 */
[----:B---3--:R-:W-:Y:S01]  /*06f0*/  IMAD R7, R12, R7, UR8 ;  /* 0x000000080c077e24 */ /* 0x008fe2000f8e0207 */
[----:B------:R-:W-:Y:S01]  /*0700*/  ISETP.NE.AND P2, PT, R2, RZ, PT ;  /* 0x000000ff0200720c */ /* 0x000fe20003f45270 */
[----:B------:R-:W0:Y:S02]  /*0710*/  FENCE.VIEW.ASYNC.S ;  /* 0x00000000000073c6 */ /* 0x000e240000000000 */
[----:B0-----:R0:W1:Y:S01]  /*0720*/  @!UP0 SYNCS.EXCH.64 URZ, [UR6+0x80], UR4 ;  /* 0x00008004063f85b2 */ /* 0x0010620008000100 */
[----:B------:R-:W-:Y:S02]  /*0730*/  ISETP.NE.AND P4, PT, R0, R19, PT ;  /* 0x000000130000720c */ /* 0x000fe40003f85270 */
[----:B------:R-:W-:-:S02]  /*0740*/  SEL R18, RZ, 0x1, !P1 ;  /* 0x00000001ff127807 */ /* 0x000fc40004800000 */
[----:B------:R-:W-:Y:S02]  /*0750*/  ISETP.EQ.OR P4, PT, R7, RZ, !P4 ;  /* 0x000000ff0700720c */ /* 0x000fe40006782670 */
[----:B------:R-:W-:Y:S02]  /*0760*/  LOP3.LUT R0, R94, 0x7f, RZ, 0xc0, !PT ;  /* 0x0000007f5e007812 */ /* 0x000fe400078ec0ff */
[----:B------:R-:W-:Y:S02]  /*0770*/  PLOP3.LUT P0, PT, P0, P4, PT, 0x80, 0x0 ;  /* 0x000000000000781c */ /* 0x000fe40000709070 */
[----:B------:R-:W-:Y:S02]  /*0780*/  SEL R18, R18, 0x2, P5 ;  /* 0x0000000212127807 */ /* 0x000fe40002800000 */
[----:B------:R-:W-:Y:S01]  /*0790*/  P2R R102, PR, RZ, 0x1 ;  /* 0x00000001ff667803 */ /* 0x000fe20000000000 */
[----:B------:R0:W2:Y:S01]  /*07a0*/  @!UP1 SYNCS.EXCH.64 URZ, [UR6+0x88], UR4 ;  /* 0x00008804063f95b2 */ /* 0x0000a20008000100 */
[----:B------:R-:W-:Y:S01]  /*07b0*/  NOP ;  /* 0x0000000000007918 */ /* 0x000fe20000000000 */
[----:B------:R-:W-:Y:S06]  /*07c0*/  @!P3 BRA `(.L_x_3) ;  /* 0x000000000008b947 */ /* 0x000fec0003800000 */
[----:B-12---:R-:W-:Y:S01]  /*07d0*/  UCGABAR_ARV ;  /* 0x00000000000079c7 */ /* 0x006fe20008000000 */
[----:B------:R-:W-:Y:S05]  /*07e0*/  BRA `(.L_x_4) ;  /* 0x0000000000047947 */ /* 0x000fea0003800000 */
.L_x_3:
[----:B-12---:R-:W-:Y:S01]  /*07f0*/  NOP ;  /* 0x0000000000007918 */ /* 0x006fe20000000000 */
.L_x_4:
[----:B------:R-:W1:Y:S01]  /*0800*/  LDC R2, c[0x0][0x65c] ;  /* 0x00019700ff027b82 */ /* 0x000e620000000800 */
[----:B------:R-:W-:Y:S02]  /*0810*/  IMAD.U32 R10, RZ, RZ, UR8 ;  /* 0x00000008ff0a7e24 */ /* 0x000fe4000f8e00ff */
[----:B------:R-:W-:Y:S01]  /*0820*/  IMAD.MOV.U32 R11, RZ, RZ, RZ ;  /* 0x000000ffff0b7224 */ /* 0x000fe200078e00ff */
[----:B-1----:R-:W-:-:S04]  /*0830*/  ISETP.NE.AND P1, PT, R2, 0x1, PT ;  /* 0x000000010200780c */ /* 0x002fc80003f25270 */
[----:B------:R-:W-:-:S09]  /*0840*/  P2R R5, PR, RZ, 0x2 ;  /* 0x00000002ff057803 */ /* 0x000fd20000000000 */
[----:B------:R-:W1:Y:S01]  /*0850*/  @P1 LDC R17, c[0x0][0x10] ;  /* 0x00000400ff111b82 */ /* 0x000e620000000800 */
[----:B------:R-:W-:Y:S02]  /*0860*/  @P1 IMAD.MOV.U32 R5, RZ, RZ, RZ ;  /* 0x000000ffff051224 */ /* 0x000fe400078e00ff */
[----:B------:R-:W-:-:S05]  /*0870*/  @P1 IMAD.MOV.U32 R15, RZ, RZ, RZ ;  /* 0x000000ffff0f1224 */ /* 0x000fca00078e00ff */
[----:B------:R-:W2:Y:S01]  /*0880*/  @!P1 LDC R13, c[0x0][0xc] ;  /* 0x00000300ff0d9b82 */ /* 0x000ea20000000800 */
[----:B0-----:R-:W-:Y:S01]  /*0890*/  ULDC UR4, c[0x0][0xc] ;  /* 0x0000030000047ab9 */ /* 0x001fe20000000800 */
[----:B------:R-:W-:Y:S01]  /*08a0*/  ULDC UR5, c[0x0][0x10] ;  /* 0x0000040000057ab9 */ /* 0x000fe20000000800 */
[----:B------:R-:W-:Y:S01]  /*08b0*/  ULDC UR6, c[0x0][0x14] ;  /* 0x0000050000067ab9 */ /* 0x000fe20000000800 */
[----:B------:R-:W-:-:S04]  /*08c0*/  UIMAD.WIDE.U32 UR4, UR4, UR5, URZ ;  /* 0x00000005040472a5 */ /* 0x000fc8000f8e003f */
[----:B------:R-:W-:Y:S02]  /*08d0*/  UIMAD.WIDE.U32 UR36, UR4, UR6, URZ ;  /* 0x00000006042472a5 */ /* 0x000fe4000f8e003f */
[----:B------:R-:W-:-:S04]  /*08e0*/  UIMAD UR42, UR5, UR6, URZ ;  /* 0x00000006052a72a4 */ /* 0x000fc8000f8e023f */
[----:B------:R-:W-:Y:S01]  /*08f0*/  UIADD3 UR42, UR37, UR42, URZ ;  /* 0x0000002a252a7290 */ /* 0x000fe2000fffe03f */
[----:B-1----:R-:W-:-:S04]  /*0900*/  @P1 IMAD.WIDE.U32 R16, R17, UR8, R4 ;  /* 0x0000000811101c25 */ /* 0x002fc8000f8e0004 */
[----:B------:R-:W-:Y:S02]  /*0910*/  @P1 IMAD.IADD R17, R17, 0x1, R15 ;  /* 0x0000000111111824 */ /* 0x000fe400078e020f */
[----:B--2---:R-:W-:-:S04]  /*0920*/  @!P1 IMAD.WIDE.U32 R10, R4, R13, R10 ;  /* 0x0000000d040a9225 */ /* 0x004fc800078e000a */
[----:B------:R-:W-:Y:S02]  /*0930*/  @!P1 IMAD.MOV.U32 R16, RZ, RZ, R10 ;  /* 0x000000ffff109224 */ /* 0x000fe400078e000a */
[----:B------:R-:W-:Y:S01]  /*0940*/  @!P1 IMAD.MOV.U32 R17, RZ, RZ, R11 ;  /* 0x000000ffff119224 */ /* 0x000fe200078e000b */
[----:B------:R-:W-:Y:S06]  /*0950*/  @!P3 BRA `(.L_x_5) ;  /* 0x00000000000cb947 */ /* 0x000fec0003800000 */
[----:B------:R-:W-:Y:S01]  /*0960*/  UCGABAR_WAIT ;  /* 0x0000000000007dc7 */ /* 0x000fe20008000000 */
[----:B------:R-:W-:Y:S01]  /*0970*/  CCTL.IVALL ;  /* 0x00000000ff00798f */ /* 0x000fe20002000000 */
[----:B------:R-:W-:Y:S05]  /*0980*/  BRA `(.L_x_6) ;  /* 0x0000000000047947 */ /* 0x000fea0003800000 */
.L_x_5:
[----:B------:R-:W-:Y:S06]  /*0990*/  BAR.SYNC.DEFER_BLOCKING 0x0 ;  /* 0x0000000000007b1d */ /* 0x000fec0000010000 */
.L_x_6:
[----:B------:R-:W-:Y:S05]  /*09a0*/  @!P2 BRA `(.L_x_7) ;  /* 0x0000005c00aca947 */ /* 0x000fea0003800000 */
[----:B------:R-:W-:-:S13]  /*09b0*/  ISETP.GT.U32.AND P0, PT, R8, 0x1, PT ;  /* 0x000000010800780c */ /* 0x000fda0003f04070 */
[----:B------:R-:W-:Y:S05]  /*09c0*/  @P0 EXIT ;  /* 0x000000000000094d */ /* 0x000fea0003800000 */
[----:B------:R-:W-:Y:S01]  /*09d0*/  ULDC.64 UR4, c[0x0][0x650] ;  /* 0x0001940000047ab9 */ /* 0x000fe20000000a00 */
[----:B------:R-:W-:Y:S01]  /*09e0*/  PRMT R3, RZ, 0x7610, R3 ;  /* 0x00007610ff037816 */ /* 0x000fe20000000003 */
[----:B------:R-:W-:Y:S01]  /*09f0*/  IMAD.MOV.U32 R101, RZ, RZ, -0x1 ;  /* 0xffffffffff657424 */ /* 0x000fe200078e00ff */
[----:B------:R-:W-:Y:S01]  /*0a00*/  ISETP.GE.U32.AND P0, PT, R16, UR4, PT ;  /* 0x0000000410007c0c */ /* 0x000fe2000bf06070 */
[----:B------:R-:W-:Y:S02]  /*0a10*/  IMAD.MOV.U32 R100, RZ, RZ, -0x1 ;  /* 0xffffffffff647424 */ /* 0x000fe400078e00ff */
[----:B------:R-:W-:Y:S01]  /*0a20*/  IMAD.MOV.U32 R99, RZ, RZ, -0x1 ;  /* 0xffffffffff637424 */ /* 0x000fe200078e00ff */
[----:B------:R-:W-:-:S13]  /*0a30*/  ISETP.GE.U32.AND.EX P0, PT, R17, UR5, PT, P0 ;  /* 0x0000000511007c0c */ /* 0x000fda000bf06100 */
[----:B------:R-:W-:Y:S05]  /*0a40*/  @P0 BRA `(.L_x_8) ;  /* 0x0000000400280947 */ /* 0x000fea0003800000 */
[----:B------:R-:W0:Y:S01]  /*0a50*/  LDC.64 R22, c[0x0][0x628] ;  /* 0x00018a00ff167b82 */ /* 0x000e220000000a00 */
[----:B------:R-:W-:Y:S02]  /*0a60*/  IMAD.MOV.U32 R10, RZ, RZ, R16 ;  /* 0x000000ffff0a7224 */ /* 0x000fe400078e0010 */
[----:B------:R-:W-:-:S05]  /*0a70*/  IMAD.MOV.U32 R11, RZ, RZ, R17 ;  /* 0x000000ffff0b7224 */ /* 0x000fca00078e0011 */
[----:B------:R-:W1:Y:S08]  /*0a80*/  LDC R8, c[0x0][0x630] ;  /* 0x00018c00ff087b82 */ /* 0x000e700000000800 */
[----:B------:R-:W2:Y:S01]  /*0a90*/  LDC.64 R24, c[0x0][0x620] ;  /* 0x00018800ff187b82 */ /* 0x000ea20000000a00 */
[----:B0-----:R-:W-:-:S04]  /*0aa0*/  ISETP.NE.U32.AND P0, PT, R22, RZ, PT ;  /* 0x000000ff1600720c */ /* 0x001fc80003f05070 */
[----:B------:R-:W-:-:S13]  /*0ab0*/  ISETP.NE.AND.EX P0, PT, R23, RZ, PT, P0 ;  /* 0x000000ff1700720c */ /* 0x000fda0003f05300 */
[----:B-12---:R-:W-:Y:S05]  /*0ac0*/  @!P0 BRA `(.L_x_9) ;  /* 0x0000000000288947 */ /* 0x006fea0003800000 */
[----:B------:R-:W0:Y:S02]  /*0ad0*/  LDC R3, c[0x0][0x634] ;  /* 0x00018d00ff037b82 */ /* 0x000e240000000800 */
[----:B0-----:R-:W-:-:S05]  /*0ae0*/  IADD3 R3, P0, R16, R3, RZ ;  /* 0x0000000310037210 */ /* 0x001fca0007f1e0ff */
[----:B------:R-:W-:-:S04]  /*0af0*/  IMAD.X R21, RZ, RZ, R17, P0 ;  /* 0x000000ffff157224 */ /* 0x000fc800000e0611 */
[----:B------:R-:W-:-:S04]  /*0b00*/  IMAD.WIDE.U32 R10, R21, R22, RZ ;  /* 0x00000016150a7225 */ /* 0x000fc800078e00ff */
[----:B------:R-:W-:-:S04]  /*0b10*/  IMAD.WIDE.U32 R12, P0, R3, R23, R10 ;  /* 0x00000017030c7225 */ /* 0x000fc8000780000a */
[----:B------:R-:W-:-:S04]  /*0b20*/  IMAD.WIDE.U32 R10, R3, R22, RZ ;  /* 0x00000016030a7225 */ /* 0x000fc800078e00ff */
[----:B------:R-:W-:Y:S01]  /*0b30*/  IMAD.X R15, RZ, RZ, RZ, P0 ;  /* 0x000000ffff0f7224 */ /* 0x000fe200000e06ff */
[----:B------:R-:W-:Y:S01]  /*0b40*/  IADD3 RZ, P0, R11, R12, RZ ;  /* 0x0000000c0bff7210 */ /* 0x000fe20007f1e0ff */
[----:B------:R-:W-:-:S04]  /*0b50*/  IMAD.MOV.U32 R14, RZ, RZ, R13 ;  /* 0x000000ffff0e7224 */ /* 0x000fc800078e000d */
[----:B------:R-:W-:-:S08]  /*0b60*/  IMAD.WIDE.U32.X R10, R21, R23, R14, P0 ;  /* 0x00000017150a7225 */ /* 0x000fd000000e040e */
.L_x_9:
[----:B------:R-:W0:Y:S01]  /*0b70*/  LDC.64 R28, c[0x0][0x640] ;  /* 0x00019000ff1c7b82 */ /* 0x000e220000000a00 */
[-CC-:B------:R-:W-:Y:S01]  /*0b80*/  SHF.R.U64 R99, R10, R8.reuse, R11.reuse ;  /* 0x000000080a637219 */ /* 0x180fe2000000120b */
[----:B------:R-:W-:Y:S01]  /*0b90*/  IMAD.MOV.U32 R23, RZ, RZ, 0x1 ;  /* 0x00000001ff177424 */ /* 0x000fe200078e00ff */
[----:B------:R-:W-:Y:S02]  /*0ba0*/  SHF.R.U32.HI R3, RZ, R8, R11 ;  /* 0x00000008ff037219 */ /* 0x000fe4000001160b */
[----:B------:R-:W-:-:S03]  /*0bb0*/  IADD3 R5, P0, RZ, -R99, RZ ;  /* 0x80000063ff057210 */ /* 0x000fc60007f1e0ff */
[----:B------:R-:W1:Y:S02]  /*0bc0*/  LDC R12, c[0x0][0x618] ;  /* 0x00018600ff0c7b82 */ /* 0x000e640000000800 */
[----:B------:R-:W-:Y:S02]  /*0bd0*/  IMAD.X R3, RZ, RZ, ~R3, P0 ;  /* 0x000000ffff037224 */ /* 0x000fe400000e0e03 */
[----:B------:R-:W-:-:S04]  /*0be0*/  IMAD.WIDE.U32 R10, R5, R24, R16 ;  /* 0x00000018050a7225 */ /* 0x000fc800078e0010 */
[----:B------:R-:W2:Y:S01]  /*0bf0*/  LDC R22, c[0x0][0x608] ;  /* 0x00018200ff167b82 */ /* 0x000ea20000000800 */
[----:B------:R-:W-:Y:S02]  /*0c00*/  IMAD R8, R3, R24, RZ ;  /* 0x0000001803087224 */ /* 0x000fe400078e02ff */
[----:B------:R-:W-:Y:S02]  /*0c10*/  IMAD.MOV.U32 R3, RZ, RZ, -0x1 ;  /* 0xffffffffff037424 */ /* 0x000fe400078e00ff */
[----:B------:R-:W-:-:S03]  /*0c20*/  IMAD R5, R5, R25, R8 ;  /* 0x0000001905057224 */ /* 0x000fc600078e0208 */
[----:B------:R-:W3:Y:S01]  /*0c30*/  LDC R26, c[0x0][0x658] ;  /* 0x00019600ff1a7b82 */ /* 0x000ee20000000800 */
[----:B------:R-:W-:Y:S01]  /*0c40*/  IMAD.IADD R5, R11, 0x1, R5 ;  /* 0x000000010b057824 */ /* 0x000fe200078e0205 */
[----:B0-----:R-:W-:-:S04]  /*0c50*/  ISETP.NE.U32.AND P0, PT, R28, RZ, PT ;  /* 0x000000ff1c00720c */ /* 0x001fc80003f05070 */
[----:B------:R-:W-:Y:S02]  /*0c60*/  ISETP.NE.AND.EX P0, PT, R29, RZ, PT, P0 ;  /* 0x000000ff1d00720c */ /* 0x000fe40003f05300 */
[----:B------:R-:W0:Y:S01]  /*0c70*/  LDC R24, c[0x0][0x600] ;  /* 0x00018000ff187b82 */ /* 0x000e220000000800 */
[-CC-:B-1----:R-:W-:Y:S02]  /*0c80*/  SHF.R.U64 R14, R10, R12.reuse, R5.reuse ;  /* 0x0000000c0a0e7219 */ /* 0x182fe40000001205 */
[----:B------:R-:W-:-:S05]  /*0c90*/  SHF.R.U32.HI R5, RZ, R12, R5 ;  /* 0x0000000cff057219 */ /* 0x000fca0000011605 */
[----:B------:R-:W1:Y:S01]  /*0ca0*/  LDC R15, c[0x0][0x648] ;  /* 0x00019200ff0f7b82 */ /* 0x000e620000000800 */
[-CC-:B--2---:R-:W-:Y:S02]  /*0cb0*/  SHF.R.U64 R27, R14, R22.reuse, R5.reuse ;  /* 0x000000160e1b7219 */ /* 0x184fe40000001205 */
[----:B------:R-:W-:Y:S01]  /*0cc0*/  SHF.R.U32.HI R5, RZ, R22, R5 ;  /* 0x00000016ff057219 */ /* 0x000fe20000011605 */
[----:B------:R-:W-:-:S04]  /*0cd0*/  IMAD R22, R9, R20, R4 ;  /* 0x0000001409167224 */ /* 0x000fc800078e0204 */
[----:B------:R-:W2:Y:S01]  /*0ce0*/  LDC R21, c[0x0][0x638] ;  /* 0x00018e00ff157b82 */ /* 0x000ea20000000800 */
[-CC-:B---3--:R-:W-:Y:S02]  /*0cf0*/  SHF.R.U64 R20, R27, R26.reuse, R5.reuse ;  /* 0x0000001a1b147219 */ /* 0x188fe40000001205 */
[-C--:B------:R-:W-:Y:S02]  /*0d00*/  SHF.L.U32 R3, R3, R26.reuse, RZ ;  /* 0x0000001a03037219 */ /* 0x080fe400000006ff */
[----:B------:R-:W-:Y:S01]  /*0d10*/  SHF.R.U32.HI R5, RZ, R26, R5 ;  /* 0x0000001aff057219 */ /* 0x000fe20000011605 */
[----:B------:R-:W-:Y:S01]  /*0d20*/  IMAD.MOV.U32 R4, RZ, RZ, R20 ;  /* 0x000000ffff047224 */ /* 0x000fe200078e0014 */
[----:B------:R-:W-:Y:S01]  /*0d30*/  LOP3.LUT R12, RZ, R3, RZ, 0x33, !PT ;  /* 0x00000003ff0c7212 */ /* 0x000fe200078e33ff */
[----:B------:R-:W3:Y:S01]  /*0d40*/  LDC R25, c[0x0][0x610] ;  /* 0x00018400ff197b82 */ /* 0x000ee20000000800 */
[----:B------:R-:W-:Y:S05]  /*0d50*/  @!P0 BRA `(.L_x_10) ;  /* 0x0000000000288947 */ /* 0x000fea0003800000 */
[----:B------:R-:W4:Y:S02]  /*0d60*/  LDC R3, c[0x0][0x64c] ;  /* 0x00019300ff037b82 */ /* 0x000f240000000800 */
[----:B----4-:R-:W-:-:S05]  /*0d70*/  IADD3 R3, P0, R20, R3, RZ ;  /* 0x0000000314037210 */ /* 0x010fca0007f1e0ff */
        /* <DEDUP_REMOVED lines=8> */
.L_x_10:
[----:B-1----:R-:W-:Y:S01]  /*0e00*/  SHF.R.U64 R4, R4, R15, R5 ;  /* 0x0000000f04047219 */ /* 0x002fe20000001205 */
[----:B0-----:R-:W-:Y:S01]  /*0e10*/  VIADD R5, R24, 0xffffffff ;  /* 0xffffffff18057836 */ /* 0x001fe20000000000 */
[----:B------:R-:W-:Y:S02]  /*0e20*/  SHF.L.U32 R3, R23, R26, RZ ;  /* 0x0000001a17037219 */ /* 0x000fe400000006ff */
[----:B------:R-:W-:Y:S01]  /*0e30*/  LOP3.LUT R12, R27, R12, RZ, 0xc0, !PT ;  /* 0x0000000c1b0c7212 */ /* 0x000fe200078ec0ff */
[----:B------:R-:W-:Y:S01]  /*0e40*/  IMAD.MOV R8, RZ, RZ, -R4 ;  /* 0x000000ffff087224 */ /* 0x000fe200078e0a04 */
[----:B------:R-:W-:-:S03]  /*0e50*/  SEL R7, R7, R22, !P1 ;  /* 0x0000001607077207 */ /* 0x000fc60004800000 */
[----:B------:R-:W-:Y:S01]  /*0e60*/  IMAD R12, R3, R4, R12 ;  /* 0x00000004030c7224 */ /* 0x000fe200078e020c */
[----:B------:R-:W-:Y:S01]  /*0e70*/  LOP3.LUT R4, R14, R5, RZ, 0xc0, !PT ;  /* 0x000000050e047212 */ /* 0x000fe200078ec0ff */
[----:B--2---:R-:W-:Y:S02]  /*0e80*/  IMAD R3, R8, R21, R20 ;  /* 0x0000001508037224 */ /* 0x004fe400078e0214 */
[----:B---3--:R-:W-:Y:S02]  /*0e90*/  IMAD R7, R12, R25, R7 ;  /* 0x000000190c077224 */ /* 0x008fe400078e0207 */
[----:B------:R-:W-:Y:S02]  /*0ea0*/  IMAD.MOV.U32 R5, RZ, RZ, 0x1 ;  /* 0x00000001ff057424 */ /* 0x000fe400078e00ff */
[----:B------:R-:W-:-:S03]  /*0eb0*/  IMAD R4, R3, R24, R4 ;  /* 0x0000001803047224 */ /* 0x000fc600078e0204 */
[----:B------:R-:W-:Y:S02]  /*0ec0*/  PRMT R3, R5, 0x7610, R3 ;  /* 0x0000761005037816 */ /* 0x000fe40000000003 */
[----:B------:R-:W-:Y:S02]  /*0ed0*/  SEL R100, R4, R7, !P1 ;  /* 0x0000000704647207 */ /* 0x000fe40004800000 */
[----:B------:R-:W-:-:S07]  /*0ee0*/  SEL R101, R7, R4, !P1 ;  /* 0x0000000407657207 */ /* 0x000fce0004800000 */
.L_x_8:
[----:B------:R-:W-:-:S08]  /*0ef0*/  NOP ;  /* 0x0000000000007918 */ /* 0x000fd00000000000 */
[----:B------:R-:W0:Y:S02]  /*0f00*/  USETMAXREG.TRY_ALLOC.CTAPOOL UP0, 0xe8 ;  /* 0x000000e8000079c8 */ /* 0x000e240008000600 */
[----:B0-----:R-:W-:-:S13]  /*0f10*/  PLOP3.LUT P0, PT, PT, PT, UP0, 0x80, 0x0 ;  /* 0x000000000000781c */ /* 0x001fda0003f0f008 */
[----:B------:R-:W-:Y:S05]  /*0f20*/  @!P0 BRA `(.L_x_8) ;  /* 0xfffffffc00f08947 */ /* 0x000fea000383ffff */
[----:B------:R-:W-:Y:S01]  /*0f30*/  ULDC.64 UR4, c[0x0][0x598] ;  /* 0x0001660000047ab9 */ /* 0x000fe20000000a00 */
[----:B------:R-:W-:Y:S01]  /*0f40*/  ULDC.64 UR38, c[0x0][0x208] ;  /* 0x0000820000267ab9 */ /* 0x000fe20000000a00 */
[----:B------:R-:W-:-:S04]  /*0f50*/  ISETP.NE.U32.AND P0, PT, RZ, UR4, PT ;  /* 0x00000004ff007c0c */ /* 0x000fc8000bf05070 */
[----:B------:R-:W-:-:S13]  /*0f60*/  ISETP.NE.AND.EX P0, PT, RZ, UR5, PT, P0 ;  /* 0x00000005ff007c0c */ /* 0x000fda000bf05300 */
[----:B------:R-:W-:Y:S05]  /*0f70*/  @!P0 BRA `(.L_x_11) ;  /* 0x00000000001c8947 */ /* 0x000fea0003800000 */
[----:B------:R-:W0:Y:S02]  /*0f80*/  LDC.64 R4, c[0x0][0x598] ;  /* 0x00016600ff047b82 */ /* 0x000e240000000a00 */
[----:B0-----:R-:W2:Y:S02]  /*0f90*/  LDG.E.64 R4, desc[UR38][R4.64] ;  /* 0x0000002604047981 */ /* 0x001ea4000c1e1b00 */
[----:B--2---:R-:W-:-:S04]  /*0fa0*/  ISETP.NE.U32.AND P0, PT, R4, RZ, PT ;  /* 0x000000ff0400720c */ /* 0x004fc80003f05070 */
[----:B------:R-:W-:-:S13]  /*0fb0*/  ISETP.NE.AND.EX P0, PT, R5, RZ, PT, P0 ;  /* 0x000000ff0500720c */ /* 0x000fda0003f05300 */
[----:B------:R-:W-:Y:S05]  /*0fc0*/  @!P0 BRA `(.L_x_11) ;  /* 0x0000000000088947 */ /* 0x000fea0003800000 */
[----:B------:R0:W5:Y:S01]  /*0fd0*/  LD.E R88, desc[UR38][R4.64] ;  /* 0x0000002604587980 */ /* 0x000162000c101900 */
[----:B------:R-:W-:Y:S05]  /*0fe0*/  BRA `(.L_x_12) ;  /* 0x0000000000247947 */ /* 0x000fea0003800000 */
.L_x_11:
[----:B------:R-:W-:Y:S02]  /*0ff0*/  ULDC.64 UR4, c[0x0][0x588] ;  /* 0x0001620000047ab9 */ /* 0x000fe40000000a00 */
[----:B------:R-:W-:-:S04]  /*1000*/  ISETP.NE.U32.AND P0, PT, RZ, UR4, PT ;  /* 0x00000004ff007c0c */ /* 0x000fc8000bf05070 */
[----:B------:R-:W-:-:S13]  /*1010*/  ISETP.NE.AND.EX P0, PT, RZ, UR5, PT, P0 ;  /* 0x00000005ff007c0c */ /* 0x000fda000bf05300 */
[----:B------:R-:W-:Y:S05]  /*1020*/  @!P0 BRA `(.L_x_13) ;  /* 0x00000000000c8947 */ /* 0x000fea0003800000 */
[----:B------:R-:W0:Y:S02]  /*1030*/  LDC.64 R88, c[0x0][0x588] ;  /* 0x00016200ff587b82 */ /* 0x000e240000000a00 */
[----:B0-----:R1:W5:Y:S01]  /*1040*/  LDG.E R88, desc[UR38][R88.64] ;  /* 0x0000002658587981 */ /* 0x001362000c1e1900 */
[----:B------:R-:W-:Y:S05]  /*1050*/  BRA `(.L_x_12) ;  /* 0x0000000000087947 */ /* 0x000fea0003800000 */
.L_x_13:
[----:B------:R-:W-:Y:S02]  /*1060*/  ULDC UR4, c[0x0][0x580] ;  /* 0x0001600000047ab9 */ /* 0x000fe40000000800 */
[----:B------:R-:W-:-:S07]  /*1070*/  IMAD.U32 R88, RZ, RZ, UR4 ;  /* 0x00000004ff587e24 */ /* 0x000fce000f8e00ff */
.L_x_12:
[----:B------:R-:W-:Y:S02]  /*1080*/  ULDC.64 UR4, c[0x0][0x5a0] ;  /* 0x0001680000047ab9 */ /* 0x000fe40000000a00 */
[----:B------:R-:W-:-:S04]  /*1090*/  ISETP.NE.U32.AND P0, PT, RZ, UR4, PT ;  /* 0x00000004ff007c0c */ /* 0x000fc8000bf05070 */
[----:B------:R-:W-:-:S13]  /*10a0*/  ISETP.NE.AND.EX P0, PT, RZ, UR5, PT, P0 ;  /* 0x00000005ff007c0c */ /* 0x000fda000bf05300 */
[----:B------:R-:W-:Y:S05]  /*10b0*/  @!P0 BRA `(.L_x_14) ;  /* 0x00000000001c8947 */ /* 0x000fea0003800000 */
[----:B0-----:R-:W0:Y:S02]  /*10c0*/  LDC.64 R4, c[0x0][0x5a0] ;  /* 0x00016800ff047b82 */ /* 0x001e240000000a00 */
[----:B0-----:R-:W2:Y:S02]  /*10d0*/  LDG.E.64 R4, desc[UR38][R4.64] ;  /* 0x0000002604047981 */ /* 0x001ea4000c1e1b00 */
[----:B--2---:R-:W-:-:S04]  /*10e0*/  ISETP.NE.U32.AND P0, PT, R4, RZ, PT ;  /* 0x000000ff0400720c */ /* 0x004fc80003f05070 */
[----:B------:R-:W-:-:S13]  /*10f0*/  ISETP.NE.AND.EX P0, PT, R5, RZ, PT, P0 ;  /* 0x000000ff0500720c */ /* 0x000fda0003f05300 */
[----:B------:R-:W-:Y:S05]  /*1100*/  @!P0 BRA `(.L_x_14) ;  /* 0x0000000000088947 */ /* 0x000fea0003800000 */
[----:B-1----:R0:W5:Y:S01]  /*1110*/  LD.E R89, desc[UR38][R4.64] ;  /* 0x0000002604597980 */ /* 0x002162000c101900 */
[----:B------:R-:W-:Y:S05]  /*1120*/  BRA `(.L_x_15) ;  /* 0x0000000000247947 */ /* 0x000fea0003800000 */
.L_x_14:
[----:B------:R-:W-:Y:S02]  /*1130*/  ULDC.64 UR4, c[0x0][0x590] ;  /* 0x0001640000047ab9 */ /* 0x000fe40000000a00 */
[----:B------:R-:W-:-:S04]  /*1140*/  ISETP.NE.U32.AND P0, PT, RZ, UR4, PT ;  /* 0x00000004ff007c0c */ /* 0x000fc8000bf05070 */
[----:B------:R-:W-:-:S13]  /*1150*/  ISETP.NE.AND.EX P0, PT, RZ, UR5, PT, P0 ;  /* 0x00000005ff007c0c */ /* 0x000fda000bf05300 */
[----:B------:R-:W-:Y:S05]  /*1160*/  @!P0 BRA `(.L_x_16) ;  /* 0x00000000000c8947 */ /* 0x000fea0003800000 */
[----:B0-----:R-:W1:Y:S02]  /*1170*/  LDC.64 R4, c[0x0][0x590] ;  /* 0x00016400ff047b82 */ /* 0x001e640000000a00 */
[----:B-1----:R1:W5:Y:S01]  /*1180*/  LDG.E R89, desc[UR38][R4.64] ;  /* 0x0000002604597981 */ /* 0x002362000c1e1900 */
[----:B------:R-:W-:Y:S05]  /*1190*/  BRA `(.L_x_15) ;  /* 0x0000000000087947 */ /* 0x000fea0003800000 */
.L_x_16:
[----:B------:R-:W-:Y:S02]  /*11a0*/  ULDC UR4, c[0x0][0x584] ;  /* 0x0001610000047ab9 */ /* 0x000fe40000000800 */
[----:B-1----:R-:W-:-:S07]  /*11b0*/  IMAD.U32 R89, RZ, RZ, UR4 ;  /* 0x00000004ff597e24 */ /* 0x002fce000f8e00ff */
.L_x_15:
[----:B------:R-:W-:-:S13]  /*11c0*/  LOP3.LUT P0, RZ, R3, 0xff, RZ, 0xc0, !PT ;  /* 0x000000ff03ff7812 */ /* 0x000fda000780c0ff */
[----:B------:R-:W-:Y:S05]  /*11d0*/  @!P0 EXIT ;  /* 0x000000000000894d */ /* 0x000fea0003800000 */
[----:B------:R-:W2:Y:S01]  /*11e0*/  LDC R92, c[0x0][0x658] ;  /* 0x00019600ff5c7b82 */ /* 0x000ea20000000800 */
[----:B------:R-:W-:Y:S01]  /*11f0*/  ULDC.64 UR6, c[0x0][0x288] ;  /* 0x0000a20000067ab9 */ /* 0x000fe20000000a00 */
[----:B------:R-:W-:Y:S01]  /*1200*/  LOP3.LUT R6, R6, 0x1, RZ, 0xc0, !PT ;  /* 0x0000000106067812 */ /* 0x000fe200078ec0ff */
[----:B------:R-:W-:Y:S01]  /*1210*/  UIADD3 UR4, UR7, 0x3f, URZ ;  /* 0x0000003f07047890 */ /* 0x000fe2000fffe03f */
[----:B------:R-:W-:Y:S01]  /*1220*/  SHF.R.U32.HI R3, RZ, 0x2, R94 ;  /* 0x00000002ff037819 */ /* 0x000fe2000001165e */
[----:B01----:R-:W-:Y:S01]  /*1230*/  IMAD.MOV.U32 R5, RZ, RZ, -0x1 ;  /* 0xffffffffff057424 */ /* 0x003fe200078e00ff */
[----:B------:R-:W-:Y:S01]  /*1240*/  SHF.R.U32.HI R0, RZ, 0x1, R0 ;  /* 0x00000001ff007819 */ /* 0x000fe20000011600 */
[----:B------:R-:W-:Y:S01]  /*1250*/  USHF.R.S32.HI UR5, URZ, 0x1f, UR4 ;  /* 0x0000001f3f057899 */ /* 0x000fe20008011404 */
[----:B------:R-:W0:Y:S01]  /*1260*/  LDC.64 R90, c[0x0][0x5c8] ;  /* 0x00017200ff5a7b82 */ /* 0x000e220000000a00 */
[----:B------:R-:W-:Y:S01]  /*1270*/  IMAD.SHL.U32 R22, R6, 0x40, RZ ;  /* 0x0000004006167824 */ /* 0x000fe200078e00ff */
[----:B------:R-:W-:Y:S01]  /*1280*/  LOP3.LUT R3, R3, 0x7, RZ, 0xc0, !PT ;  /* 0x0000000703037812 */ /* 0x000fe200078ec0ff */
[----:B------:R-:W-:Y:S01]  /*1290*/  ULEA.HI UR5, UR5, UR4, URZ, 0x6 ;  /* 0x0000000405057291 */ /* 0x000fe2000f8f303f */
[----:B------:R-:W-:Y:S01]  /*12a0*/  LOP3.LUT R0, R0, 0x30, RZ, 0xc0, !PT ;  /* 0x0000003000007812 */ /* 0x000fe200078ec0ff */
[----:B------:R-:W-:Y:S01]  /*12b0*/  IMAD.MOV.U32 R7, RZ, RZ, 0x1 ;  /* 0x00000001ff077424 */ /* 0x000fe200078e00ff */
[--C-:B------:R-:W-:Y:S01]  /*12c0*/  LOP3.LUT R22, R22, 0x40, R3.reuse, 0xe2, !PT ;  /* 0x0000004016167812 */ /* 0x100fe200078ee203 */
[----:B------:R-:W-:Y:S01]  /*12d0*/  USHF.R.S32.HI UR43, URZ, 0x6, UR5 ;  /* 0x000000063f2b7899 */ /* 0x000fe20008011405 */
[----:B------:R-:W1:Y:S01]  /*12e0*/  LDC R96, c[0x0][0x600] ;  /* 0x00018000ff607b82 */ /* 0x000e620000000800 */
[----:B------:R-:W-:Y:S01]  /*12f0*/  IADD3 R3, RZ, -R0, -R3 ;  /* 0x80000000ff037210 */ /* 0x000fe20007ffe803 */
[----:B------:R-:W-:Y:S01]  /*1300*/  IMAD.U32 R4, RZ, RZ, UR6 ;  /* 0x00000006ff047e24 */ /* 0x000fe2000f8e00ff */
[C---:B------:R-:W-:Y:S01]  /*1310*/  LOP3.LUT R93, R94.reuse, 0x3, RZ, 0xc0, !PT ;  /* 0x000000035e5d7812 */ /* 0x040fe200078ec0ff */
[----:B------:R-:W-:Y:S01]  /*1320*/  UISETP.LT.AND UP0, UPT, UR43, 0x1, UPT ;  /* 0x000000012b00788c */ /* 0x000fe2000bf01270 */
[----:B------:R-:W-:Y:S01]  /*1330*/  LOP3.LUT R95, R94, 0x80, RZ, 0xc0, !PT ;  /* 0x000000805e5f7812 */ /* 0x000fe200078ec0ff */
[----:B------:R-:W-:Y:S01]  /*1340*/  IMAD R3, R6, -0x40, R3 ;  /* 0xffffffc006037824 */ /* 0x000fe200078e0203 */
[----:B------:R-:W-:Y:S01]  /*1350*/  ULDC UR4, c[0x0][0x284] ;  /* 0x0000a10000047ab9 */ /* 0x000fe20000000800 */
[----:B--2---:R-:W-:Y:S01]  /*1360*/  SHF.L.U32 R5, R5, R92, RZ ;  /* 0x0000005c05057219 */ /* 0x004fe200000006ff */
[----:B------:R-:W-:Y:S01]  /*1370*/  USEL UR44, UR43, 0x1, UP0 ;  /* 0x000000012b2c7887 */ /* 0x000fe20008000000 */
[----:B------:R-:W-:Y:S01]  /*1380*/  IMAD R93, R93, -0x2, R4 ;  /* 0xfffffffe5d5d7824 */ /* 0x000fe200078e0204 */
[----:B------:R-:W-:Y:S01]  /*1390*/  LOP3.LUT R22, R22, R0, RZ, 0xfc, !PT ;  /* 0x0000000016167212 */ /* 0x000fe200078efcff */
[----:B------:R-:W-:Y:S01]  /*13a0*/  IMAD.SHL.U32 R94, R94, 0x2, RZ ;  /* 0x000000025e5e7824 */ /* 0x000fe200078e00ff */
[----:B------:R-:W-:Y:S01]  /*13b0*/  SHF.L.U32 R92, R7, R92, RZ ;  /* 0x0000005c075c7219 */ /* 0x000fe200000006ff */
[----:B------:R-:W-:Y:S01]  /*13c0*/  VIADD R98, R3, UR4 ;  /* 0x0000000403627c36 */ /* 0x000fe20008000000 */
[----:B------:R-:W-:Y:S01]  /*13d0*/  LOP3.LUT R103, R18, 0x1, RZ, 0xfc, !PT ;  /* 0x0000000112677812 */ /* 0x000fe200078efcff */
[----:B------:R-:W-:Y:S01]  /*13e0*/  IMAD.MOV.U32 R23, RZ, RZ, RZ ;  /* 0x000000ffff177224 */ /* 0x000fe200078e00ff */
[C---:B0-----:R-:W-:Y:S01]  /*13f0*/  SHF.L.U64.HI R91, R90.reuse, 0x3, R91 ;  /* 0x000000035a5b7819 */ /* 0x041fe2000001025b */
[----:B------:R-:W-:Y:S01]  /*1400*/  IMAD.SHL.U32 R90, R90, 0x8, RZ ;  /* 0x000000085a5a7824 */ /* 0x000fe200078e00ff */
[----:B------:R-:W-:Y:S01]  /*1410*/  SHF.R.U32.HI R95, RZ, 0x7, R95 ;  /* 0x00000007ff5f7819 */ /* 0x000fe2000001165f */
[----:B------:R-:W-:Y:S01]  /*1420*/  UIADD3 UR44, UR43, -UR44, URZ ;  /* 0x8000002c2b2c7290 */ /* 0x000fe2000fffe03f */
[----:B------:R-:W-:Y:S01]  /*1430*/  LOP3.LUT R97, RZ, R5, RZ, 0x33, !PT ;  /* 0x00000005ff617212 */ /* 0x000fe200078e33ff */
[----:B------:R-:W-:Y:S01]  /*1440*/  UMOV UR40, URZ ;  /* 0x0000003f00287c82 */ /* 0x000fe20008000000 */
[----:B------:R-:W-:Y:S01]  /*1450*/  UMOV UR41, URZ ;  /* 0x0000003f00297c82 */ /* 0x000fe20008000000 */
[----:B-1----:R-:W-:-:S08]  /*1460*/  VIADD R96, R96, 0xffffffff ;  /* 0xffffffff60607836 */ /* 0x002fd00000000000 */
.L_x_164:
[----:B0-----:R-:W0:Y:S01]  /*1470*/  SHFL.IDX PT, R0, R95, RZ, 0x1f ;  /* 0x00001fff5f007589 */ /* 0x001e2200000e0000 */
[----:B-1----:R-:W1:Y:S01]  /*1480*/  S2UR UR7, SR_CgaCtaId ;  /* 0x00000000000779c3 */ /* 0x002e620000008800 */
[----:B------:R-:W-:Y:S01]  /*1490*/  UMOV UR6, 0x400 ;  /* 0x0000040000067882 */ /* 0x000fe20000000000 */
[----:B0-----:R-:W-:Y:S01]  /*14a0*/  R2UR UR4, R0 ;  /* 0x00000000000472ca */ /* 0x001fe200000e0000 */
[----:B-1----:R-:W-:-:S12]  /*14b0*/  ULEA UR6, UR7, UR6, 0x18 ;  /* 0x0000000607067291 */ /* 0x002fd8000f8ec03f */
[----:B------:R-:W-:-:S04]  /*14c0*/  ULEA.HI UR5, UR4, UR4, URZ, 0x1 ;  /* 0x0000000404057291 */ /* 0x000fc8000f8f083f */
[----:B------:R-:W-:-:S04]  /*14d0*/  ULOP3.LUT UR5, UR5, 0x7fffe, URZ, 0xc0, !UPT ;  /* 0x0007fffe05057892 */ /* 0x000fc8000f8ec03f */
[----:B------:R-:W-:-:S03]  /*14e0*/  UIADD3 UR5, UR4, -UR5, URZ ;  /* 0x8000000504057290 */ /* 0x000fc6000fffe03f */
[----:B------:R-:W-:Y:S01]  /*14f0*/  ULDC UR4, c[0x0][0x28c] ;  /* 0x0000a30000047ab9 */ /* 0x000fe20000000800 */
[----:B------:R-:W-:Y:S01]  /*1500*/  ULEA UR5, UR5, UR6, 0xd ;  /* 0x0000000605057291 */ /* 0x000fe2000f8e683f */
[----:B------:R-:W-:-:S03]  /*1510*/  ISETP.LT.AND P0, PT, RZ, UR4, PT ;  /* 0x00000004ff007c0c */ /* 0x000fc6000bf01270 */
[----:B------:R-:W-:-:S04]  /*1520*/  UIADD3 UR5, UR5, 0x180, URZ ;  /* 0x0000018005057890 */ /* 0x000fc8000fffe03f */
[----:B------:R-:W-:-:S04]  /*1530*/  USHF.R.U32.HI UR5, URZ, 0x4, UR5 ;  /* 0x000000043f057899 */ /* 0x000fc80008011605 */
[----:B------:R-:W-:-:S04]  /*1540*/  ULOP3.LUT UR5, UR5, 0x3fff, URZ, 0xc0, !UPT ;  /* 0x00003fff05057892 */ /* 0x000fc8000f8ec03f */
[----:B------:R-:W-:Y:S01]  /*1550*/  ULOP3.LUT UR45, UR5, 0x10000, URZ, 0xfc, !UPT ;  /* 0x00010000052d7892 */ /* 0x000fe2000f8efc3f */
[----:B--2345:R-:W-:Y:S11]  /*1560*/  @P0 BRA `(.L_x_17) ;  /* 0x0000000000400947 */ /* 0x03cff60003800000 */
[----:B------:R-:W-:Y:S01]  /*1570*/  MOV R0, 0x0 ;  /* 0x0000000000007802 */ /* 0x000fe20000000f00 */
[----:B------:R-:W-:Y:S01]  /*1580*/  ULDC.64 UR4, c[0x4][0x68] ;  /* 0x01001a0000047ab9 */ /* 0x000fe20000000a00 */
[----:B------:R-:W-:Y:S01]  /*1590*/  ULDC.64 UR6, c[0x4][0x8] ;  /* 0x0100020000067ab9 */ /* 0x000fe20000000a00 */
[----:B------:R-:W-:Y:S01]  /*15a0*/  IMAD.U32 R4, RZ, RZ, UR4 ;  /* 0x00000004ff047e24 */ /* 0x000fe2000f8e00ff */
[----:B------:R0:W1:Y:S01]  /*15b0*/  LDC.64 R14, c[0x4][R0] ;  /* 0x01000000000e7b82 */ /* 0x0000620000000a00 */
[----:B------:R-:W-:Y:S01]  /*15c0*/  IMAD.U32 R5, RZ, RZ, UR5 ;  /* 0x00000005ff057e24 */ /* 0x000fe2000f8e00ff */
[----:B------:R-:W-:Y:S01]  /*15d0*/  ULDC.64 UR4, c[0x4][0x70] ;  /* 0x01001c0000047ab9 */ /* 0x000fe20000000a00 */
[----:B------:R-:W-:Y:S02]  /*15e0*/  IMAD.U32 R10, RZ, RZ, UR6 ;  /* 0x00000006ff0a7e24 */ /* 0x000fe4000f8e00ff */
[----:B------:R-:W-:Y:S02]  /*15f0*/  IMAD.U32 R6, RZ, RZ, UR4 ;  /* 0x00000004ff067e24 */ /* 0x000fe4000f8e00ff */
[----:B------:R-:W-:-:S02]  /*1600*/  IMAD.U32 R7, RZ, RZ, UR5 ;  /* 0x00000005ff077e24 */ /* 0x000fc4000f8e00ff */
[----:B------:R-:W-:Y:S02]  /*1610*/  IMAD.U32 R11, RZ, RZ, UR7 ;  /* 0x00000007ff0b7e24 */ /* 0x000fe4000f8e00ff */
[----:B------:R-:W-:Y:S02]  /*1620*/  IMAD.MOV.U32 R8, RZ, RZ, 0x1e1 ;  /* 0x000001e1ff087424 */ /* 0x000fe400078e00ff */
[----:B------:R-:W-:Y:S02]  /*1630*/  IMAD.MOV.U32 R12, RZ, RZ, 0x1 ;  /* 0x00000001ff0c7424 */ /* 0x000fe400078e00ff */
[----:B0-----:R-:W-:-:S07]  /*1640*/  IMAD.MOV.U32 R13, RZ, RZ, RZ ;  /* 0x000000ffff0d7224 */ /* 0x001fce00078e00ff */
[----:B------:R-:W-:-:S07]  /*1650*/  LEPC R20, `(.L_x_17) ;  /* 0x000000001014794e */ /* 0x000fce0000000000 */
[----:B-1---5:R-:W-:Y:S05]  /*1660*/  CALL.ABS.NOINC R14 ;  /* 0x000000000e007343 */ /* 0x022fea0003c00000 */
.L_x_17:
[----:B------:R-:W-:-:S13]  /*1670*/  ISETP.NE.AND P0, PT, R103, 0x3, PT ;  /* 0x000000036700780c */ /* 0x000fda0003f05270 */
[----:B------:R-:W-:Y:S05]  /*1680*/  @!P0 BRA `(.L_x_18) ;  /* 0x0000000000048947 */ /* 0x000fea0003800000 */
[----:B------:R-:W-:Y:S01]  /*1690*/  BPT.TRAP 0x1 ;  /* 0x000000040000795c */ /* 0x000fe20000300000 */
.L_x_18:
[----:B------:R-:W0:Y:S01]  /*16a0*/  S2UR UR5, SR_CgaCtaId ;  /* 0x00000000000579c3 */ /* 0x000e220000008800 */
[----:B------:R-:W-:Y:S01]  /*16b0*/  UMOV UR4, 0x400 ;  /* 0x0000040000047882 */ /* 0x000fe20000000000 */
[----:B------:R-:W-:Y:S02]  /*16c0*/  IMAD.U32 R0, RZ, RZ, UR40 ;  /* 0x00000028ff007e24 */ /* 0x000fe4000f8e00ff */
[----:B------:R-:W-:-:S03]  /*16d0*/  IMAD.U32 R3, RZ, RZ, UR41 ;  /* 0x00000029ff037e24 */ /* 0x000fc6000f8e00ff */
[----:B------:R-:W-:Y:S01]  /*16e0*/  SHF.L.U32 R0, R0, 0x1f, RZ ;  /* 0x0000001f00007819 */ /* 0x000fe200000006ff */
[----:B0-----:R-:W-:-:S06]  /*16f0*/  ULEA UR4, UR5, UR4, 0x18 ;  /* 0x0000000405047291 */ /* 0x001fcc000f8ec03f */
[----:B------:R-:W-:-:S04]  /*1700*/  IMAD.U32 R6, RZ, RZ, UR4 ;  /* 0x00000004ff067e24 */ /* 0x000fc8000f8e00ff */
[----:B------:R-:W-:-:S04]  /*1710*/  IMAD R3, R3, 0x8, R6 ;  /* 0x0000000803037824 */ /* 0x000fc800078e0206 */
[----:B------:R0:W1:Y:S01]  /*1720*/  SYNCS.PHASECHK.TRANS64.TRYWAIT P1, [R3+URZ], R0 ;  /* 0x00000000030075a7 */ /* 0x000062000802017f */
[----:B------:R-:W-:Y:S05]  /*1730*/  @!P0 BRA `(.L_x_19) ;  /* 0x0000000000048947 */ /* 0x000fea0003800000 */
[----:B------:R-:W-:Y:S01]  /*1740*/  BPT.TRAP 0x1 ;  /* 0x000000040000795c */ /* 0x000fe20000300000 */
.L_x_19:
[----:B------:R-:W-:-:S05]  /*1750*/  IMAD.U32 R4, RZ, RZ, UR44 ;  /* 0x0000002cff047e24 */ /* 0x000fca000f8e00ff */
[----:B------:R-:W-:Y:S01]  /*1760*/  ISETP.GE.AND P2, PT, R4, 0x1, PT ;  /* 0x000000010400780c */ /* 0x000fe20003f46270 */
[----:B-1----:R-:W-:-:S12]  /*1770*/  @P1 BRA `(.L_x_20) ;  /* 0x0000000000081947 */ /* 0x002fd80003800000 */
[----:B------:R-:W1:Y:S02]  /*1780*/  SYNCS.PHASECHK.TRANS64.TRYWAIT P1, [R3+URZ], R0 ;  /* 0x00000000030075a7 */ /* 0x000e64000802017f */
[----:B-1----:R-:W-:Y:S05]  /*1790*/  @!P1 BRA `(.L_x_21) ;  /* 0x0000006800109947 */ /* 0x002fea0003800000 */
.L_x_20:
[----:B------:R-:W-:Y:S05]  /*17a0*/  WARPSYNC.ALL ;  /* 0x0000000000007948 */ /* 0x000fea0003800000 */
[----:B------:R-:W-:Y:S01]  /*17b0*/  R2UR UR4, R6 ;  /* 0x00000000060472ca */ /* 0x000fe200000e0000 */
[----:B------:R-:W-:Y:S01]  /*17c0*/  ULEA UR5, UR41, UR45, 0xa ;  /* 0x0000002d29057291 */ /* 0x000fe2000f8e503f */
[----:B------:R-:W-:Y:S01]  /*17d0*/  WARPGROUP.ARRIVE ;  /* 0x00000000000079c5 */ /* 0x000fe20000000000 */
[----:B------:R-:W-:Y:S01]  /*17e0*/  UMOV UR9, 0x40000040 ;  /* 0x4000004000097882 */ /* 0x000fe20000000000 */
[----:B------:R-:W-:-:S04]  /*17f0*/  UMOV UR11, 0x40000040 ;  /* 0x40000040000b7882 */ /* 0x000fc80000000000 */
[----:B------:R-:W-:-:S05]  /*1800*/  UMOV UR8, UR5 ;  /* 0x0000000500087c82 */ /* 0x000fca0008000000 */
[----:B------:R-:W-:-:S04]  /*1810*/  UIADD3 UR4, UR4, 0x1c180, URZ ;  /* 0x0001c18004047890 */ /* 0x000fc8000fffe03f */
[----:B------:R-:W-:-:S04]  /*1820*/  USHF.R.U32.HI UR4, URZ, 0x4, UR4 ;  /* 0x000000043f047899 */ /* 0x000fc80008011604 */
[----:B------:R-:W-:-:S04]  /*1830*/  ULOP3.LUT UR4, UR4, 0x3fff, URZ, 0xc0, !UPT ;  /* 0x00003fff04047892 */ /* 0x000fc8000f8ec03f */
[----:B------:R-:W-:-:S04]  /*1840*/  ULOP3.LUT UR4, UR4, 0x2000000, URZ, 0xfc, !UPT ;  /* 0x0200000004047892 */ /* 0x000fc8000f8efc3f */
[----:B------:R-:W-:-:S07]  /*1850*/  ULEA UR6, UR41, UR4, 0xa ;  /* 0x0000000429067291 */ /* 0x000fce000f8e503f */
[----:B------:R-:W-:Y:S02]  /*1860*/  UMOV UR10, UR6 ;  /* 0x00000006000a7c82 */ /* 0x000fe40008000000 */
[----:B------:R-:W-:Y:S01]  /*1870*/  HGMMA.64x128x16.F32 R24, gdesc[UR8].tnspB, RZ, !UPT, gsb0 ;  /* 0x41e00000081879f0 */ /* 0x000fe2000c0008ff */
[----:B------:R-:W-:Y:S02]  /*1880*/  UIADD3 UR8, UR5, 0x2, URZ ;  /* 0x0000000205087890 */ /* 0x000fe4000fffe03f */
[----:B------:R-:W-:Y:S01]  /*1890*/  UIADD3 UR10, UR6, 0x80, URZ ;  /* 0x00000080060a7890 */ /* 0x000fe2000fffe03f */
[----:B------:R-:W-:Y:S01]  /*18a0*/  UMOV UR9, 0x40000040 ;  /* 0x4000004000097882 */ /* 0x000fe20000000000 */
[----:B------:R-:W-:Y:S01]  /*18b0*/  UMOV UR11, 0x40000040 ;  /* 0x40000040000b7882 */ /* 0x000fe20000000000 */
[----:B------:R-:W-:Y:S02]  /*18c0*/  WARPGROUP.DEPBAR.LE gsb0, 0x0 ;  /* 0x00008000000079c5 */ /* 0x000fe40000010000 */
[----:B------:R-:W-:-:S06]  /*18d0*/  WARPGROUP.ARRIVE ;  /* 0x00000000000079c5 */ /* 0x000fcc0000000000 */
[----:B------:R-:W-:Y:S01]  /*18e0*/  HGMMA.64x128x16.F32 R24, gdesc[UR8].tnspB, R24, gsb0 ;  /* 0x41e00000081879f0 */ /* 0x000fe20008000818 */
        /* <DEDUP_REMOVED lines=13> */
[----:B------:R-:W-:Y:S03]  /*19c0*/  HGMMA.64x128x16.F32 R24, gdesc[UR8].tnspB, R24, gsb0 ;  /* 0x41e00000081879f0 */ /* 0x000fe60008000818 */
[----:B------:R-:W-:Y:S02]  /*19d0*/  WARPGROUP.DEPBAR.LE gsb0, 0x0 ;  /* 0x00008000000079c5 */ /* 0x000fe40000010000 */
[----:B------:R-:W-:Y:S05]  /*19e0*/  @!P2 BRA `(.L_x_22) ;  /* 0x000000040028a947 */ /* 0x000fea0003800000 */
[----:B------:R-:W-:Y:S01]  /*19f0*/  UIADD3 UR5, UR41, 0x1, URZ ;  /* 0x0000000129057890 */ /* 0x000fe2000fffe03f */
[----:B01----:R-:W-:Y:S02]  /*1a00*/  IMAD.U32 R0, RZ, RZ, UR44 ;  /* 0x0000002cff007e24 */ /* 0x003fe4000f8e00ff */
[----:B------:R-:W-:Y:S01]  /*1a10*/  IMAD.U32 R3, RZ, RZ, UR41 ;  /* 0x00000029ff037e24 */ /* 0x000fe2000f8e00ff */
[----:B------:R-:W-:-:S04]  /*1a20*/  UISETP.NE.AND UP0, UPT, UR5, 0x7, UPT ;  /* 0x000000070500788c */ /* 0x000fc8000bf05270 */
[----:B------:R-:W-:Y:S02]  /*1a30*/  USEL UR6, URZ, 0x1, UP0 ;  /* 0x000000013f067887 */ /* 0x000fe40008000000 */
[----:B------:R-:W-:Y:S02]  /*1a40*/  USEL UR5, UR5, URZ, UP0 ;  /* 0x0000003f05057287 */ /* 0x000fe40008000000 */
[----:B------:R-:W-:-:S06]  /*1a50*/  ULOP3.LUT UR6, UR40, UR6, URZ, 0x3c, !UPT ;  /* 0x0000000628067292 */ /* 0x000fcc000f8e3c3f */
[----:B------:R-:W-:-:S07]  /*1a60*/  IMAD.U32 R7, RZ, RZ, UR6 ;  /* 0x00000006ff077e24 */ /* 0x000fce000f8e00ff */
.L_x_29:
[----:B------:R-:W-:Y:S05]  /*1a70*/  @!P0 BRA `(.L_x_23) ;  /* 0x0000000000048947 */ /* 0x000fea0003800000 */
[----:B------:R-:W-:Y:S01]  /*1a80*/  BPT.TRAP 0x1 ;  /* 0x000000040000795c */ /* 0x000fe20000300000 */
.L_x_23:
[----:B------:R-:W0:Y:S01]  /*1a90*/  S2UR UR7, SR_CgaCtaId ;  /* 0x00000000000779c3 */ /* 0x000e220000008800 */
[----:B------:R-:W-:Y:S01]  /*1aa0*/  UMOV UR6, 0x400 ;  /* 0x0000040000067882 */ /* 0x000fe20000000000 */
[----:B------:R-:W-:Y:S01]  /*1ab0*/  IMAD.U32 R5, RZ, RZ, UR5 ;  /* 0x00000005ff057e24 */ /* 0x000fe2000f8e00ff */
[----:B------:R-:W-:Y:S01]  /*1ac0*/  SHF.L.U32 R4, R7, 0x1f, RZ ;  /* 0x0000001f07047819 */ /* 0x000fe200000006ff */
[----:B0-----:R-:W-:-:S06]  /*1ad0*/  ULEA UR6, UR7, UR6, 0x18 ;  /* 0x0000000607067291 */ /* 0x001fcc000f8ec03f */
[----:B------:R-:W-:-:S04]  /*1ae0*/  IMAD.U32 R6, RZ, RZ, UR6 ;  /* 0x00000006ff067e24 */ /* 0x000fc8000f8e00ff */
[----:B------:R-:W-:-:S04]  /*1af0*/  IMAD R5, R5, 0x8, R6 ;  /* 0x0000000805057824 */ /* 0x000fc800078e0206 */
[----:B------:R0:W1:Y:S01]  /*1b00*/  SYNCS.PHASECHK.TRANS64.TRYWAIT P1, [R5+URZ], R4 ;  /* 0x00000004050075a7 */ /* 0x000062000802017f */
[----:B------:R-:W-:Y:S05]  /*1b10*/  @!P0 BRA `(.L_x_24) ;  /* 0x0000000000048947 */ /* 0x000fea0003800000 */
[----:B------:R-:W-:Y:S01]  /*1b20*/  BPT.TRAP 0x1 ;  /* 0x000000040000795c */ /* 0x000fe20000300000 */
.L_x_24:
[----:B-1----:R-:W-:Y:S05]  /*1b30*/  @P1 BRA `(.L_x_25) ;  /* 0x0000000000081947 */ /* 0x002fea0003800000 */
[----:B------:R-:W1:Y:S02]  /*1b40*/  SYNCS.PHASECHK.TRANS64.TRYWAIT P1, [R5+URZ], R4 ;  /* 0x00000004050075a7 */ /* 0x000e64000802017f */
[----:B-1----:R-:W-:Y:S05]  /*1b50*/  @!P1 BRA `(.L_x_26) ;  /* 0x0000006400349947 */ /* 0x002fea0003800000 */
.L_x_25:
[----:B------:R-:W-:Y:S01]  /*1b60*/  ULEA UR6, UR5, UR45, 0xa ;  /* 0x0000002d05067291 */ /* 0x000fe2000f8e503f */
[----:B------:R-:W-:Y:S01]  /*1b70*/  WARPGROUP.ARRIVE ;  /* 0x00000000000079c5 */ /* 0x000fe20000000000 */
[----:B------:R-:W-:Y:S01]  /*1b80*/  ULEA UR7, UR5, UR4, 0xa ;  /* 0x0000000405077291 */ /* 0x000fe2000f8e503f */
[----:B------:R-:W-:Y:S01]  /*1b90*/  UMOV UR9, 0x40000040 ;  /* 0x4000004000097882 */ /* 0x000fe20000000000 */
[----:B------:R-:W-:-:S03]  /*1ba0*/  UMOV UR11, 0x40000040 ;  /* 0x40000040000b7882 */ /* 0x000fc60000000000 */
[----:B------:R-:W-:Y:S02]  /*1bb0*/  UMOV UR8, UR6 ;  /* 0x0000000600087c82 */ /* 0x000fe40008000000 */
[----:B------:R-:W-:Y:S02]  /*1bc0*/  UMOV UR10, UR7 ;  /* 0x00000007000a7c82 */ /* 0x000fe40008000000 */
[----:B------:R-:W-:Y:S01]  /*1bd0*/  HGMMA.64x128x16.F32 R24, gdesc[UR8].tnspB, R24, gsb0 ;  /* 0x41e00000081879f0 */ /* 0x000fe20008000818 */
[----:B------:R-:W-:Y:S02]  /*1be0*/  UIADD3 UR8, UR6, 0x2, URZ ;  /* 0x0000000206087890 */ /* 0x000fe4000fffe03f */
[----:B------:R-:W-:Y:S01]  /*1bf0*/  UIADD3 UR10, UR7, 0x80, URZ ;  /* 0x00000080070a7890 */ /* 0x000fe2000fffe03f */
[----:B------:R-:W-:Y:S01]  /*1c00*/  UMOV UR9, 0x40000040 ;  /* 0x4000004000097882 */ /* 0x000fe20000000000 */
[----:B------:R-:W-:Y:S01]  /*1c10*/  UMOV UR11, 0x40000040 ;  /* 0x40000040000b7882 */ /* 0x000fe20000000000 */
[----:B------:R-:W-:-:S02]  /*1c20*/  WARPGROUP.DEPBAR.LE gsb0, 0x0 ;  /* 0x00008000000079c5 */ /* 0x000fc40000010000 */
        /* <DEDUP_REMOVED lines=18> */
[----:B------:R-:W-:Y:S01]  /*1d50*/  BPT.TRAP 0x1 ;  /* 0x000000040000795c */ /* 0x000fe20000300000 */
.L_x_27:
[----:B------:R-:W-:-:S13]  /*1d60*/  ISETP.NE.AND P1, PT, R102, RZ, PT ;  /* 0x000000ff6600720c */ /* 0x000fda0003f25270 */
[----:B01----:R-:W-:-:S04]  /*1d70*/  @P1 IMAD R4, R3, 0x8, R6 ;  /* 0x0000000803041824 */ /* 0x003fc800078e0206 */
[----:B------:R-:W-:-:S05]  /*1d80*/  @P1 VIADD R4, R4, 0x38 ;  /* 0x0000003804041836 */ /* 0x000fca0000000000 */
[----:B------:R-:W-:-:S04]  /*1d90*/  @P1 PRMT R4, R19, 0x654, R4 ;  /* 0x0000065413041816 */ /* 0x000fc80000000004 */
[----:B------:R0:W-:Y:S01]  /*1da0*/  @P1 SYNCS.ARRIVE.TRANS64.RED.A1T0 RZ, [R4+URZ], RZ ;  /* 0x000000ff04ff19a7 */ /* 0x0001e2000810043f */
[----:B------:R-:W-:-:S13]  /*1db0*/  ISETP.GT.U32.AND P1, PT, R18, 0x1, PT ;  /* 0x000000011200780c */ /* 0x000fda0003f24070 */
[----:B0-----:R-:W-:Y:S05]  /*1dc0*/  @P1 BRA `(.L_x_28) ;  /* 0x0000000000041947 */ /* 0x001fea0003800000 */
[----:B------:R-:W-:Y:S01]  /*1dd0*/  BPT.TRAP 0x1 ;  /* 0x000000040000795c */ /* 0x000fe20000300000 */
.L_x_28:
[----:B------:R-:W-:Y:S01]  /*1de0*/  UIADD3 UR5, UR5, 0x1, URZ ;  /* 0x0000000105057890 */ /* 0x000fe2000fffe03f */
[C---:B------:R-:W-:Y:S01]  /*1df0*/  ISETP.GT.AND P2, PT, R0.reuse, 0x1, PT ;  /* 0x000000010000780c */ /* 0x040fe20003f44270 */
[----:B------:R-:W-:Y:S02]  /*1e00*/  VIADD R3, R3, 0x1 ;  /* 0x0000000103037836 */ /* 0x000fe40000000000 */
[----:B------:R-:W-:Y:S01]  /*1e10*/  UISETP.NE.AND UP0, UPT, UR5, 0x7, UPT ;  /* 0x000000070500788c */ /* 0x000fe2000bf05270 */
[----:B------:R-:W-:Y:S02]  /*1e20*/  VIADD R0, R0, 0xffffffff ;  /* 0xffffffff00007836 */ /* 0x000fe40000000000 */
[C---:B------:R-:W-:Y:S01]  /*1e30*/  ISETP.NE.AND P1, PT, R3.reuse, 0x7, PT ;  /* 0x000000070300780c */ /* 0x040fe20003f25270 */
[----:B------:R-:W-:Y:S02]  /*1e40*/  USEL UR6, URZ, 0x1, UP0 ;  /* 0x000000013f067887 */ /* 0x000fe40008000000 */
[----:B------:R-:W-:Y:S01]  /*1e50*/  USEL UR5, UR5, URZ, UP0 ;  /* 0x0000003f05057287 */ /* 0x000fe20008000000 */
[----:B------:R-:W-:-:S03]  /*1e60*/  SEL R3, R3, RZ, P1 ;  /* 0x000000ff03037207 */ /* 0x000fc60000800000 */
[----:B------:R-:W-:Y:S01]  /*1e70*/  LOP3.LUT R7, R7, UR6, RZ, 0x3c, !PT ;  /* 0x0000000607077c12 */ /* 0x000fe2000f8e3cff */
[----:B------:R-:W-:Y:S07]  /*1e80*/  @P2 BRA `(.L_x_29) ;  /* 0xfffffff800f82947 */ /* 0x000fee000383ffff */
.L_x_22:
[----:B01----:R-:W0:Y:S02]  /*1e90*/  LDC R0, c[0x0][0x28c] ;  /* 0x0000a300ff007b82 */ /* 0x003e240000000800 */
[----:B0-----:R-:W-:-:S13]  /*1ea0*/  ISETP.GE.AND P1, PT, R0, 0x1, PT ;  /* 0x000000010000780c */ /* 0x001fda0003f26270 */
[----:B------:R-:W-:Y:S05]  /*1eb0*/  @!P1 BRA `(.L_x_30) ;  /* 0x0000000000509947 */ /* 0x000fea0003800000 */
[----:B------:R-:W-:Y:S05]  /*1ec0*/  @!P0 BRA `(.L_x_31) ;  /* 0x0000000000048947 */ /* 0x000fea0003800000 */
[----:B------:R-:W-:Y:S01]  /*1ed0*/  BPT.TRAP 0x1 ;  /* 0x000000040000795c */ /* 0x000fe20000300000 */
.L_x_31:
[----:B------:R-:W-:Y:S01]  /*1ee0*/  ISETP.NE.AND P1, PT, R102, RZ, PT ;  /* 0x000000ff6600720c */ /* 0x000fe20003f25270 */
[----:B------:R-:W-:Y:S01]  /*1ef0*/  BSSY B0, `(.L_x_32) ;  /* 0x000000e000007945 */ /* 0x000fe20003800000 */
[----:B------:R-:W-:-:S11]  /*1f00*/  ISETP.GT.U32.AND P0, PT, R18, 0x1, PT ;  /* 0x000000011200780c */ /* 0x000fd60003f04070 */
[----:B------:R-:W-:Y:S05]  /*1f10*/  @!P1 BRA `(.L_x_33) ;  /* 0x00000000002c9947 */ /* 0x000fea0003800000 */
[----:B------:R-:W-:-:S04]  /*1f20*/  UIADD3 UR6, UR44, UR41, URZ ;  /* 0x000000292c067290 */ /* 0x000fc8000fffe03f */
[----:B------:R-:W-:-:S04]  /*1f30*/  UIMAD.WIDE.U32 UR4, UR6, 0x24924925, URZ ;  /* 0x24924925060478a5 */ /* 0x000fc8000f8e003f */
[----:B------:R-:W-:-:S04]  /*1f40*/  UIADD3 UR4, UR6, -UR5, URZ ;  /* 0x8000000506047290 */ /* 0x000fc8000fffe03f */
[----:B------:R-:W-:-:S04]  /*1f50*/  ULEA.HI UR4, UR4, UR5, URZ, 0x1f ;  /* 0x0000000504047291 */ /* 0x000fc8000f8ff83f */
[----:B------:R-:W-:-:S04]  /*1f60*/  USHF.R.U32.HI UR4, URZ, 0x2, UR4 ;  /* 0x000000023f047899 */ /* 0x000fc80008011604 */
[----:B------:R-:W-:-:S06]  /*1f70*/  UIMAD UR4, UR4, -0x7, UR6 ;  /* 0xfffffff9040478a4 */ /* 0x000fcc000f8e0206 */
[----:B------:R-:W-:-:S04]  /*1f80*/  IMAD.U32 R3, RZ, RZ, UR4 ;  /* 0x00000004ff037e24 */ /* 0x000fc8000f8e00ff */
[----:B------:R-:W-:-:S04]  /*1f90*/  IMAD R0, R3, 0x8, R6 ;  /* 0x0000000803007824 */ /* 0x000fc800078e0206 */
[----:B------:R-:W-:-:S05]  /*1fa0*/  VIADD R0, R0, 0x38 ;  /* 0x0000003800007836 */ /* 0x000fca0000000000 */
[----:B------:R-:W-:-:S04]  /*1fb0*/  PRMT R0, R19, 0x654, R0 ;  /* 0x0000065413007816 */ /* 0x000fc80000000000 */
[----:B------:R0:W-:Y:S03]  /*1fc0*/  SYNCS.ARRIVE.TRANS64.RED.A1T0 RZ, [R0+URZ], RZ ;  /* 0x000000ff00ff79a7 */ /* 0x0001e6000810043f */
.L_x_33:
[----:B------:R-:W-:Y:S05]  /*1fd0*/  BSYNC B0 ;  /* 0x0000000000007941 */ /* 0x000fea0003800000 */
.L_x_32:
[----:B------:R-:W-:Y:S05]  /*1fe0*/  @P0 BRA `(.L_x_30) ;  /* 0x0000000000040947 */ /* 0x000fea0003800000 */
[----:B------:R-:W-:Y:S01]  /*1ff0*/  BPT.TRAP 0x1 ;  /* 0x000000040000795c */ /* 0x000fe20000300000 */
.L_x_30:
[----:B------:R-:W-:Y:S01]  /*2000*/  UISETP.GE.U32.AND UP1, UPT, UR43, 0x7, UPT ;  /* 0x000000072b00788c */ /* 0x000fe2000bf26070 */
[----:B------:R-:W-:Y:S01]  /*2010*/  IMAD.SHL.U32 R3, R100, 0x80, RZ ;  /* 0x0000008064037824 */ /* 0x000fe200078e00ff */
[----:B------:R-:W-:Y:S01]  /*2020*/  UIADD3 UR41, UR43, UR41, URZ ;  /* 0x000000292b297290 */ /* 0x000fe2000fffe03f */
[----:B------:R-:W-:Y:S01]  /*2030*/  SHF.R.S32.HI R13, RZ, 0x1f, R99 ;  /* 0x0000001fff0d7819 */ /* 0x000fe20000011463 */
[----:B------:R-:W-:Y:S01]  /*2040*/  ULDC UR10, c[0x0][0x288] ;  /* 0x0000a200000a7ab9 */ /* 0x000fe20000000800 */
[----:B------:R-:W-:Y:S01]  /*2050*/  IMAD.SHL.U32 R7, R101, 0x80, RZ ;  /* 0x0000008065077824 */ /* 0x000fe200078e00ff */
[C---:B------:R-:W-:Y:S01]  /*2060*/  LOP3.LUT R8, R3.reuse, 0x6, R94, 0xf8, !PT ;  /* 0x0000000603087812 */ /* 0x040fe200078ef85e */
[----:B------:R-:W-:Y:S01]  /*2070*/  UISETP.GT.U32.AND UP0, UPT, UR41, 0x6, UPT ;  /* 0x000000062900788c */ /* 0x000fe2000bf04070 */
[----:B------:R-:W-:Y:S01]  /*2080*/  ISETP.GE.AND P0, PT, R3, UR10, PT ;  /* 0x0000000a03007c0c */ /* 0x000fe2000bf06270 */
[----:B------:R-:W-:Y:S01]  /*2090*/  ULDC.64 UR6, c[0x0][0x5d0] ;  /* 0x0001740000067ab9 */ /* 0x000fe20000000a00 */
[----:B------:R-:W-:Y:S01]  /*20a0*/  ULDC UR11, c[0x0][0x284] ;  /* 0x0000a100000b7ab9 */ /* 0x000fe20000000800 */
[----:B------:R-:W-:Y:S01]  /*20b0*/  @UP1 UIMAD.WIDE.U32 UR4, UR41, 0x24924925, URZ ;  /* 0x24924925290418a5 */ /* 0x000fe2000f8e003f */
[----:B------:R-:W-:Y:S01]  /*20c0*/  SHF.R.S32.HI R9, RZ, 0x1f, R8 ;  /* 0x0000001fff097819 */ /* 0x000fe20000011408 */
[----:B0-----:R-:W-:Y:S01]  /*20d0*/  IMAD R0, R13, UR6, RZ ;  /* 0x000000060d007c24 */ /* 0x001fe2000f8e02ff */
[----:B------:R-:W-:Y:S01]  /*20e0*/  UISETP.LT.U32.AND UP0, UPT, UR43, 0x7, UP0 ;  /* 0x000000072b00788c */ /* 0x000fe20008701070 */
[----:B------:R-:W-:Y:S01]  /*20f0*/  ISETP.GE.OR P0, PT, R7, UR11, P0 ;  /* 0x0000000b07007c0c */ /* 0x000fe20008706670 */
[----:B------:R-:W-:Y:S01]  /*2100*/  @UP1 UIADD3 UR4, UR41, -UR5, URZ ;  /* 0x8000000529041290 */ /* 0x000fe2000fffe03f */
[C---:B------:R-:W-:Y:S01]  /*2110*/  IMAD R11, R99.reuse, UR7, R0 ;  /* 0x00000007630b7c24 */ /* 0x040fe2000f8e0200 */
[----:B------:R-:W-:Y:S01]  /*2120*/  ULDC.64 UR8, c[0x0][0x5c8] ;  /* 0x0001720000087ab9 */ /* 0x000fe20000000a00 */
[----:B------:R-:W-:Y:S01]  /*2130*/  IMAD.WIDE.U32 R4, R99, UR6, R8 ;  /* 0x0000000663047c25 */ /* 0x000fe2000f8e0008 */
[----:B------:R-:W-:-:S02]  /*2140*/  USEL UR6, URZ, 0x1, !UP0 ;  /* 0x000000013f067887 */ /* 0x000fc4000c000000 */
[----:B------:R-:W-:Y:S01]  /*2150*/  @UP1 ULEA.HI UR4, UR4, UR5, URZ, 0x1f ;  /* 0x0000000504041291 */ /* 0x000fe2000f8ff83f */
[----:B------:R-:W-:Y:S01]  /*2160*/  IMAD.WIDE R100, R101, 0x80, R22 ;  /* 0x0000008065647825 */ /* 0x000fe200078e0216 */
[----:B------:R-:W-:Y:S02]  /*2170*/  ULOP3.LUT UR40, UR40, UR6, URZ, 0x3c, !UPT ;  /* 0x0000000628287292 */ /* 0x000fe4000f8e3c3f */
[----:B------:R-:W-:Y:S01]  /*2180*/  @UP1 USHF.R.U32.HI UR4, URZ, 0x2, UR4 ;  /* 0x000000023f041899 */ /* 0x000fe20008011604 */
[----:B------:R-:W-:Y:S02]  /*2190*/  IMAD.IADD R5, R5, 0x1, R11 ;  /* 0x0000000105057824 */ /* 0x000fe400078e020b */
[----:B------:R-:W-:Y:S01]  /*21a0*/  IMAD R11, R101, UR8, RZ ;  /* 0x00000008650b7c24 */ /* 0x000fe2000f8e02ff */
[----:B------:R-:W-:Y:S01]  /*21b0*/  @UP1 ULOP3.LUT UR40, UR40, 0x1, UR4, 0x78, !UPT ;  /* 0x0000000128281892 */ /* 0x000fe2000f8e7804 */
[----:B------:R-:W-:-:S04]  /*21c0*/  IMAD.WIDE.U32 R104, R100, UR8, R4 ;  /* 0x0000000864687c25 */ /* 0x000fc8000f8e0004 */
[----:B------:R-:W-:Y:S02]  /*21d0*/  IMAD R11, R100, UR9, R11 ;  /* 0x00000009640b7c24 */ /* 0x000fe4000f8e020b */
[----:B------:R-:W-:Y:S01]  /*21e0*/  IMAD.MOV.U32 R0, RZ, RZ, -0x1 ;  /* 0xffffffffff007424 */ /* 0x000fe200078e00ff */
[----:B------:R-:W-:Y:S06]  /*21f0*/  @P0 BRA `(.L_x_34) ;  /* 0x0000004000040947 */ /* 0x000fec0003800000 */
[----:B-----5:R-:W-:Y:S01]  /*2200*/  FSETP.NEU.AND P1, PT, R89, RZ, PT ;  /* 0x000000ff5900720b */ /* 0x020fe20003f2d000 */
[----:B------:R-:W-:Y:S01]  /*2210*/  IMAD.IADD R4, R93, 0x1, -R3 ;  /* 0x000000015d047824 */ /* 0x000fe200078e0a03 */
[----:B------:R-:W-:Y:S01]  /*2220*/  BSSY B0, `(.L_x_34) ;  /* 0x00003fe000007945 */ /* 0x000fe20003800000 */
[----:B------:R-:W-:Y:S02]  /*2230*/  IMAD.IADD R3, R98, 0x1, -R7 ;  /* 0x0000000162037824 */ /* 0x000fe400078e0a07 */
[----:B------:R-:W-:Y:S01]  /*2240*/  IMAD.IADD R115, R105, 0x1, R11 ;  /* 0x0000000169737824 */ /* 0x000fe200078e020b */
[----:B------:R-:W-:-:S04]  /*2250*/  ISETP.GT.AND P0, PT, R4, RZ, PT ;  /* 0x000000ff0400720c */ /* 0x000fc80003f04270 */
[----:B------:R-:W-:-:S03]  /*2260*/  ISETP.GT.AND P3, PT, R3, RZ, P0 ;  /* 0x000000ff0300720c */ /* 0x000fc60000764270 */
[----:B------:R-:W-:Y:S10]  /*2270*/  @!P1 BRA `(.L_x_35) ;  /* 0x0000002c00289947 */ /* 0x000ff40003800000 */
[----:B------:R-:W0:Y:S01]  /*2280*/  LDC.64 R108, c[0x0][0x5b8] ;  /* 0x00016e00ff6c7b82 */ /* 0x000e220000000a00 */
[----:B------:R-:W-:-:S07]  /*2290*/  ULDC.64 UR4, c[0x0][0x5c0] ;  /* 0x0001700000047ab9 */ /* 0x000fce0000000a00 */
[----:B------:R-:W1:Y:S08]  /*22a0*/  LDC.64 R110, c[0x0][0x5b0] ;  /* 0x00016c00ff6e7b82 */ /* 0x000e700000000a00 */
[----:B------:R-:W2:Y:S01]  /*22b0*/  LDC.64 R112, c[0x0][0x5a8] ;  /* 0x00016a00ff707b82 */ /* 0x000ea20000000a00 */
[-C--:B0-----:R-:W-:Y:S02]  /*22c0*/  IMAD R6, R13, R108.reuse, RZ ;  /* 0x0000006c0d067224 */ /* 0x081fe400078e02ff */
[----:B------:R-:W-:-:S04]  /*22d0*/  IMAD.WIDE.U32 R106, R99, R108, R8 ;  /* 0x0000006c636a7225 */ /* 0x000fc800078e0008 */
[----:B------:R-:W-:Y:S02]  /*22e0*/  IMAD R105, R99, R109, R6 ;  /* 0x0000006d63697224 */ /* 0x000fe400078e0206 */
[-C--:B-1----:R-:W-:Y:S02]  /*22f0*/  IMAD R5, R101, R110.reuse, RZ ;  /* 0x0000006e65057224 */ /* 0x082fe400078e02ff */
[----:B------:R-:W-:Y:S02]  /*2300*/  IMAD.IADD R13, R107, 0x1, R105 ;  /* 0x000000016b0d7824 */ /* 0x000fe400078e0269 */
[----:B------:R-:W-:Y:S02]  /*2310*/  IMAD.MOV.U32 R12, RZ, RZ, R106 ;  /* 0x000000ffff0c7224 */ /* 0x000fe400078e006a */
[C---:B------:R-:W-:Y:S02]  /*2320*/  IMAD R109, R100.reuse, R111, R5 ;  /* 0x0000006f646d7224 */ /* 0x040fe400078e0205 */
[----:B------:R-:W-:-:S04]  /*2330*/  IMAD.WIDE.U32 R6, R100, R110, R12 ;  /* 0x0000006e64067225 */ /* 0x000fc800078e000c */
[----:B------:R-:W-:Y:S01]  /*2340*/  IMAD.IADD R5, R7, 0x1, R109 ;  /* 0x0000000107057824 */ /* 0x000fe200078e026d */
[----:B--2---:R-:W-:-:S04]  /*2350*/  LEA R14, P1, R6, R112, 0x1 ;  /* 0x00000070060e7211 */ /* 0x004fc800078208ff */
[----:B------:R-:W-:-:S05]  /*2360*/  LEA.HI.X R15, R6, R113, R5, 0x1, P1 ;  /* 0x00000071060f7211 */ /* 0x000fca00008f0c05 */
[----:B------:R0:W2:Y:S01]  /*2370*/  @P3 LDG.E.LTC128B.U16 R5, desc[UR38][R14.64] ;  /* 0x000000260e053981 */ /* 0x0000a2000c1e1520 */
[----:B------:R-:W-:Y:S01]  /*2380*/  IMAD.WIDE.U32 R6, R100, R110, R8 ;  /* 0x0000006e64067225 */ /* 0x000fe200078e0008 */
[----:B------:R-:W-:Y:S03]  /*2390*/  BSSY B1, `(.L_x_36) ;  /* 0x0000013000017945 */ /* 0x000fe60003800000 */
[----:B------:R-:W-:Y:S02]  /*23a0*/  IMAD.IADD R7, R109, 0x1, R7 ;  /* 0x000000016d077824 */ /* 0x000fe400078e0207 */
[----:B------:R-:W-:Y:S01]  /*23b0*/  IMAD.WIDE.U32 R20, R99, R108, R6 ;  /* 0x0000006c63147225 */ /* 0x000fe200078e0006 */
[----:B0-----:R-:W-:-:S03]  /*23c0*/  SHF.L.U64.HI R15, R110, 0x3, R111 ;  /* 0x000000036e0f7819 */ /* 0x001fc6000001026f */
[----:B------:R-:W-:Y:S01]  /*23d0*/  IMAD.IADD R7, R105, 0x1, R21 ;  /* 0x0000000169077824 */ /* 0x000fe200078e0215 */
[----:B------:R-:W-:Y:S01]  /*23e0*/  LEA R6, P4, R20, R112, 0x1 ;  /* 0x0000007014067211 */ /* 0x000fe200078808ff */
[----:B------:R-:W-:-:S03]  /*23f0*/  IMAD.SHL.U32 R14, R110, 0x8, RZ ;  /* 0x000000086e0e7824 */ /* 0x000fc600078e00ff */
[----:B------:R-:W-:Y:S01]  /*2400*/  LEA.HI.X R7, R20, R113, R7, 0x1, P4 ;  /* 0x0000007114077211 */ /* 0x000fe200020f0c07 */
[----:B--2---:R-:W-:-:S05]  /*2410*/  HADD2.F32 R10, -RZ, R5.H0_H0 ;  /* 0x20000005ff0a7230 */ /* 0x004fca0000004100 */
[----:B------:R-:W-:Y:S01]  /*2420*/  FMUL R11, R10, R89 ;  /* 0x000000590a0b7220 */ /* 0x000fe20000400000 */
[----:B------:R-:W-:-:S03]  /*2430*/  LEA R10, P1, R104, UR4, 0x1 ;  /* 0x00000004680a7c11 */ /* 0x000fc6000f8208ff */
[----:B------:R-:W-:Y:S01]  /*2440*/  FFMA R24, R24, R88, R11 ;  /* 0x0000005818187223 */ /* 0x000fe2000000000b */
[----:B------:R-:W-:Y:S02]  /*2450*/  LEA.HI.X R11, R104, UR5, R115, 0x1, P1 ;  /* 0x00000005680b7c11 */ /* 0x000fe400088f0c73 */
[----:B------:R-:W-:Y:S02]  /*2460*/  ISETP.GT.AND P1, PT, R4, 0x1, PT ;  /* 0x000000010400780c */ /* 0x000fe40003f24270 */
[----:B------:R-:W-:Y:S02]  /*2470*/  F2FP.F16.F32.PACK_AB R24, RZ, R24 ;  /* 0x00000018ff18723e */ /* 0x000fe400000000ff */
[----:B------:R-:W-:-:S03]  /*2480*/  ISETP.GT.AND P2, PT, R3, RZ, P1 ;  /* 0x000000ff0300720c */ /* 0x000fc60000f44270 */
[----:B------:R0:W-:Y:S10]  /*2490*/  @P3 STG.E.U16 desc[UR38][R10.64], R24 ;  /* 0x000000180a003986 */ /* 0x0001f4000c101526 */
[----:B------:R-:W-:Y:S05]  /*24a0*/  @!P2 BRA `(.L_x_37) ;  /* 0x000000000004a947 */ /* 0x000fea0003800000 */
[----:B------:R1:W5:Y:S02]  /*24b0*/  LDG.E.LTC128B.U16 R5, desc[UR38][R6.64+0x2] ;  /* 0x0000022606057981 */ /* 0x000364000c1e1520 */
.L_x_37:
[----:B------:R-:W-:Y:S05]  /*24c0*/  BSYNC B1 ;  /* 0x0000000000017941 */ /* 0x000fea0003800000 */
.L_x_36:
[----:B-----5:R-:W-:Y:S01]  /*24d0*/  HADD2.F32 R12, -RZ, R5.H0_H0 ;  /* 0x20000005ff0c7230 */ /* 0x020fe20000004100 */
[----:B------:R-:W-:Y:S01]  /*24e0*/  ISETP.GT.AND P0, PT, R3, 0x8, P0 ;  /* 0x000000080300780c */ /* 0x000fe20000704270 */
[----:B------:R-:W-:Y:S01]  /*24f0*/  IMAD.WIDE.U32 R20, R100, R110, R14 ;  /* 0x0000006e64147225 */ /* 0x000fe200078e000e */
[----:B0-----:R-:W-:-:S03]  /*2500*/  PRMT R24, R5, 0x7610, R24 ;  /* 0x0000761005187816 */ /* 0x001fc60000000018 */
[----:B------:R-:W-:Y:S01]  /*2510*/  FMUL R12, R12, R89 ;  /* 0x000000590c0c7220 */ /* 0x000fe20000400000 */
[----:B------:R-:W-:Y:S01]  /*2520*/  IMAD.IADD R109, R109, 0x1, R21 ;  /* 0x000000016d6d7824 */ /* 0x000fe200078e0215 */
[----:B------:R-:W-:Y:S02]  /*2530*/  IADD3 R106, P3, R106, R20, RZ ;  /* 0x000000146a6a7210 */ /* 0x000fe40007f7e0ff */
[----:B------:R-:W-:-:S03]  /*2540*/  FFMA R12, R25, R88, R12 ;  /* 0x00000058190c7223 */ /* 0x000fc6000000000c */
[----:B------:R-:W-:Y:S01]  /*2550*/  IMAD.X R13, R109, 0x1, R13, P3 ;  /* 0x000000016d0d7824 */ /* 0x000fe200018e060d */
[C---:B------:R-:W-:Y:S02]  /*2560*/  LEA R14, P3, R106.reuse, R112, 0x1 ;  /* 0x000000706a0e7211 */ /* 0x040fe400078608ff */
[----:B------:R-:W-:Y:S02]  /*2570*/  F2FP.F16.F32.PACK_AB R12, RZ, R12 ;  /* 0x0000000cff0c723e */ /* 0x000fe400000000ff */
[----:B------:R-:W-:Y:S02]  /*2580*/  LEA.HI.X R15, R106, R113, R13, 0x1, P3 ;  /* 0x000000716a0f7211 */ /* 0x000fe400018f0c0d */
[----:B------:R-:W-:-:S05]  /*2590*/  PRMT R21, R12, 0x7610, R21 ;  /* 0x000076100c157816 */ /* 0x000fca0000000015 */
[----:B------:R0:W-:Y:S04]  /*25a0*/  @P2 STG.E.U16 desc[UR38][R10.64+0x2], R21 ;  /* 0x000002150a002986 */ /* 0x0001e8000c101526 */
[----:B------:R-:W2:Y:S01]  /*25b0*/  @P0 LDG.E.LTC128B.U16 R24, desc[UR38][R14.64] ;  /* 0x000000260e180981 */ /* 0x000ea2000c1e1520 */
[----:B------:R-:W-:Y:S01]  /*25c0*/  IADD3 R20, P2, R8, R20, RZ ;  /* 0x0000001408147210 */ /* 0x000fe20007f5e0ff */
[----:B------:R-:W-:Y:S01]  /*25d0*/  BSSY B1, `(.L_x_38) ;  /* 0x0000011000017945 */ /* 0x000fe20003800000 */
[C---:B------:R-:W-:Y:S02]  /*25e0*/  SHF.L.U64.HI R13, R90.reuse, 0x1, R91 ;  /* 0x000000015a0d7819 */ /* 0x040fe4000001025b */
[----:B------:R-:W-:Y:S01]  /*25f0*/  ISETP.GT.AND P1, PT, R3, 0x8, P1 ;  /* 0x000000080300780c */ /* 0x000fe20000f24270 */
[----:B0-----:R-:W-:Y:S01]  /*2600*/  IMAD.X R21, R9, 0x1, R109, P2 ;  /* 0x0000000109157824 */ /* 0x001fe200010e066d */
[----:B------:R-:W-:Y:S01]  /*2610*/  LEA R12, P2, R90, R10, 0x1 ;  /* 0x0000000a5a0c7211 */ /* 0x000fe200078408ff */
[----:B------:R-:W-:-:S04]  /*2620*/  IMAD.WIDE.U32 R20, R99, R108, R20 ;  /* 0x0000006c63147225 */ /* 0x000fc800078e0014 */
[----:B------:R-:W-:Y:S02]  /*2630*/  IMAD.X R13, R13, 0x1, R11, P2 ;  /* 0x000000010d0d7824 */ /* 0x000fe400010e060b */
[----:B------:R-:W-:Y:S02]  /*2640*/  IMAD.IADD R9, R105, 0x1, R21 ;  /* 0x0000000169097824 */ /* 0x000fe400078e0215 */
[----:B--2---:R-:W-:-:S05]  /*2650*/  HADD2.F32 R8, -RZ, R24.H0_H0 ;  /* 0x20000018ff087230 */ /* 0x004fca0000004100 */
[----:B------:R-:W-:Y:S01]  /*2660*/  FMUL R5, R8, R89 ;  /* 0x0000005908057220 */ /* 0x000fe20000400000 */
[----:B------:R-:W-:-:S03]  /*2670*/  LEA R8, P3, R20, R112, 0x1 ;  /* 0x0000007014087211 */ /* 0x000fc600078608ff */
[----:B------:R-:W-:Y:S01]  /*2680*/  FFMA R5, R26, R88, R5 ;  /* 0x000000581a057223 */ /* 0x000fe20000000005 */
[----:B------:R-:W-:-:S04]  /*2690*/  LEA.HI.X R9, R20, R113, R9, 0x1, P3 ;  /* 0x0000007114097211 */ /* 0x000fc800018f0c09 */
[----:B------:R-:W-:-:S05]  /*26a0*/  F2FP.F16.F32.PACK_AB R5, RZ, R5 ;  /* 0x00000005ff05723e */ /* 0x000fca00000000ff */
[----:B------:R0:W-:Y:S01]  /*26b0*/  @P0 STG.E.U16 desc[UR38][R12.64], R5 ;  /* 0x000000050c000986 */ /* 0x0001e2000c101526 */
[----:B------:R-:W-:Y:S05]  /*26c0*/  @!P1 BRA `(.L_x_39) ;  /* 0x0000000000049947 */ /* 0x000fea0003800000 */
[----:B------:R2:W5:Y:S02]  /*26d0*/  LDG.E.LTC128B.U16 R24, desc[UR38][R8.64+0x2] ;  /* 0x0000022608187981 */ /* 0x000564000c1e1520 */
.L_x_39:
[----:B------:R-:W-:Y:S05]  /*26e0*/  BSYNC B1 ;  /* 0x0000000000017941 */ /* 0x000fea0003800000 */
.L_x_38:
[----:B-----5:R-:W-:Y:S01]  /*26f0*/  HADD2.F32 R14, -RZ, R24.H0_H0 ;  /* 0x20000018ff0e7230 */ /* 0x020fe20000004100 */
[----:B------:R-:W-:Y:S01]  /*2700*/  ISETP.GT.AND P0, PT, R4, 0x8, PT ;  /* 0x000000080400780c */ /* 0x000fe20003f04270 */
[----:B------:R-:W-:Y:S03]  /*2710*/  BSSY B1, `(.L_x_40) ;  /* 0x0000008000017945 */ /* 0x000fe60003800000 */
[----:B------:R-:W-:Y:S01]  /*2720*/  FMUL R14, R14, R89 ;  /* 0x000000590e0e7220 */ /* 0x000fe20000400000 */
[----:B------:R-:W-:-:S03]  /*2730*/  ISETP.GT.AND P2, PT, R3, RZ, P0 ;  /* 0x000000ff0300720c */ /* 0x000fc60000744270 */
[----:B------:R-:W-:-:S05]  /*2740*/  FFMA R14, R27, R88, R14 ;  /* 0x000000581b0e7223 */ /* 0x000fca000000000e */
[----:B------:R-:W-:-:S05]  /*2750*/  F2FP.F16.F32.PACK_AB R14, RZ, R14 ;  /* 0x0000000eff0e723e */ /* 0x000fca00000000ff */
[----:B------:R3:W-:Y:S01]  /*2760*/  @P1 STG.E.U16 desc[UR38][R12.64+0x2], R14 ;  /* 0x0000020e0c001986 */ /* 0x0007e2000c101526 */
[----:B------:R-:W-:Y:S05]  /*2770*/  @!P2 BRA `(.L_x_41) ;  /* 0x000000000004a947 */ /* 0x000fea0003800000 */
[----:B------:R4:W5:Y:S02]  /*2780*/  LDG.E.LTC128B.U16 R24, desc[UR38][R6.64+0x10] ;  /* 0x0000102606187981 */ /* 0x000964000c1e1520 */
.L_x_41:
[----:B------:R-:W-:Y:S05]  /*2790*/  BSYNC B1 ;  /* 0x0000000000017941 */ /* 0x000fea0003800000 */
.L_x_40:
[----:B---3-5:R-:W-:Y:S01]  /*27a0*/  HADD2.F32 R14, -RZ, R24.H0_H0 ;  /* 0x20000018ff0e7230 */ /* 0x028fe20000004100 */
[----:B------:R-:W-:Y:S01]  /*27b0*/  ISETP.GT.AND P1, PT, R4, 0x9, PT ;  /* 0x000000090400780c */ /* 0x000fe20003f24270 */
[----:B------:R-:W-:Y:S03]  /*27c0*/  BSSY B1, `(.L_x_42) ;  /* 0x0000008000017945 */ /* 0x000fe60003800000 */
[----:B0-----:R-:W-:Y:S01]  /*27d0*/  FMUL R5, R14, R89 ;  /* 0x000000590e057220 */ /* 0x001fe20000400000 */
[----:B------:R-:W-:-:S03]  /*27e0*/  ISETP.GT.AND P3, PT, R3, RZ, P1 ;  /* 0x000000ff0300720c */ /* 0x000fc60000f64270 */
[----:B------:R-:W-:-:S05]  /*27f0*/  FFMA R5, R28, R88, R5 ;  /* 0x000000581c057223 */ /* 0x000fca0000000005 */
[----:B------:R-:W-:-:S05]  /*2800*/  F2FP.F16.F32.PACK_AB R5, RZ, R5 ;  /* 0x00000005ff05723e */ /* 0x000fca00000000ff */
[----:B------:R0:W-:Y:S01]  /*2810*/  @P2 STG.E.U16 desc[UR38][R10.64+0x10], R5 ;  /* 0x000010050a002986 */ /* 0x0001e2000c101526 */
[----:B------:R-:W-:Y:S05]  /*2820*/  @!P3 BRA `(.L_x_43) ;  /* 0x000000000004b947 */ /* 0x000fea0003800000 */
[----:B------:R3:W5:Y:S02]  /*2830*/  LDG.E.LTC128B.U16 R24, desc[UR38][R6.64+0x12] ;  /* 0x0000122606187981 */ /* 0x000764000c1e1520 */
.L_x_43:
[----:B------:R-:W-:Y:S05]  /*2840*/  BSYNC B1 ;  /* 0x0000000000017941 */ /* 0x000fea0003800000 */
.L_x_42:
[----:B-----5:R-:W-:Y:S01]  /*2850*/  HADD2.F32 R14, -RZ, R24.H0_H0 ;  /* 0x20000018ff0e7230 */ /* 0x020fe20000004100 */
[----:B------:R-:W-:Y:S01]  /*2860*/  ISETP.GT.AND P0, PT, R3, 0x8, P0 ;  /* 0x000000080300780c */ /* 0x000fe20000704270 */
[----:B------:R-:W-:Y:S03]  /*2870*/  BSSY B1, `(.L_x_44) ;  /* 0x0000007000017945 */ /* 0x000fe60003800000 */
[----:B------:R-:W-:-:S04]  /*2880*/  FMUL R14, R14, R89 ;  /* 0x000000590e0e7220 */ /* 0x000fc80000400000 */
[----:B------:R-:W-:-:S05]  /*2890*/  FFMA R14, R29, R88, R14 ;  /* 0x000000581d0e7223 */ /* 0x000fca000000000e */
[----:B------:R-:W-:-:S05]  /*28a0*/  F2FP.F16.F32.PACK_AB R14, RZ, R14 ;  /* 0x0000000eff0e723e */ /* 0x000fca00000000ff */
[----:B------:R0:W-:Y:S01]  /*28b0*/  @P3 STG.E.U16 desc[UR38][R10.64+0x12], R14 ;  /* 0x0000120e0a003986 */ /* 0x0001e2000c101526 */
[----:B------:R-:W-:Y:S05]  /*28c0*/  @!P0 BRA `(.L_x_45) ;  /* 0x0000000000048947 */ /* 0x000fea0003800000 */
[----:B------:R0:W5:Y:S02]  /*28d0*/  LDG.E.LTC128B.U16 R24, desc[UR38][R8.64+0x10] ;  /* 0x0000102608187981 */ /* 0x000164000c1e1520 */
.L_x_45:
[----:B------:R-:W-:Y:S05]  /*28e0*/  BSYNC B1 ;  /* 0x0000000000017941 */ /* 0x000fea0003800000 */
.L_x_44:
[----:B0----5:R-:W-:Y:S01]  /*28f0*/  HADD2.F32 R14, -RZ, R24.H0_H0 ;  /* 0x20000018ff0e7230 */ /* 0x021fe20000004100 */
        /* <DEDUP_REMOVED lines=8> */
.L_x_47:
[----:B------:R-:W-:Y:S05]  /*2980*/  BSYNC B1 ;  /* 0x0000000000017941 */ /* 0x000fea0003800000 */
.L_x_46:
        /* <DEDUP_REMOVED lines=10> */
.L_x_49:
[----:B------:R-:W-:Y:S05]  /*2a30*/  BSYNC B1 ;  /* 0x0000000000017941 */ /* 0x000fea0003800000 */
.L_x_48:
[----:B0----5:R-:W-:Y:S01]  /*2a40*/  HADD2.F32 R14, -RZ, R24.H0_H0 ;  /* 0x20000018ff0e7230 */ /* 0x021fe20000004100 */
        /* <DEDUP_REMOVED lines=9> */
.L_x_51:
[----:B------:R-:W-:Y:S05]  /*2ae0*/  BSYNC B1 ;  /* 0x0000000000017941 */ /* 0x000fea0003800000 */
.L_x_50:
        /* <DEDUP_REMOVED lines=9> */
.L_x_53:
[----:B------:R-:W-:Y:S05]  /*2b80*/  BSYNC B1 ;  /* 0x0000000000017941 */ /* 0x000fea0003800000 */
.L_x_52:
        /* <DEDUP_REMOVED lines=9> */
.L_x_55:
[----:B------:R-:W-:Y:S05]  /*2c20*/  BSYNC B1 ;  /* 0x0000000000017941 */ /* 0x000fea0003800000 */
.L_x_54:
        /* <DEDUP_REMOVED lines=10> */
.L_x_57:
[----:B------:R-:W-:Y:S05]  /*2cd0*/  BSYNC B1 ;  /* 0x0000000000017941 */ /* 0x000fea0003800000 */
.L_x_56:
        /* <DEDUP_REMOVED lines=10> */
.L_x_59:
[----:B------:R-:W-:Y:S05]  /*2d80*/  BSYNC B1 ;  /* 0x0000000000017941 */ /* 0x000fea0003800000 */
.L_x_58:
        /* <DEDUP_REMOVED lines=9> */
.L_x_61:
[----:B------:R-:W-:Y:S05]  /*2e20*/  BSYNC B1 ;  /* 0x0000000000017941 */ /* 0x000fea0003800000 */
.L_x_60:
        /* <DEDUP_REMOVED lines=9> */
.L_x_63:
[----:B------:R-:W-:Y:S05]  /*2ec0*/  BSYNC B1 ;  /* 0x0000000000017941 */ /* 0x000fea0003800000 */
.L_x_62:
        /* <DEDUP_REMOVED lines=10> */
.L_x_65:
[----:B------:R-:W-:Y:S05]  /*2f70*/  BSYNC B1 ;  /* 0x0000000000017941 */ /* 0x000fea0003800000 */
.L_x_64:
        /* <DEDUP_REMOVED lines=10> */
.L_x_67:
[----:B------:R-:W-:Y:S05]  /*3020*/  BSYNC B1 ;  /* 0x0000000000017941 */ /* 0x000fea0003800000 */
.L_x_66:
        /* <DEDUP_REMOVED lines=9> */
.L_x_69:
[----:B------:R-:W-:Y:S05]  /*30c0*/  BSYNC B1 ;  /* 0x0000000000017941 */ /* 0x000fea0003800000 */
.L_x_68:
        /* <DEDUP_REMOVED lines=9> */
.L_x_71:
[----:B------:R-:W-:Y:S05]  /*3160*/  BSYNC B1 ;  /* 0x0000000000017941 */ /* 0x000fea0003800000 */
.L_x_70:
        /* <DEDUP_REMOVED lines=10> */
.L_x_73:
[----:B------:R-:W-:Y:S05]  /*3210*/  BSYNC B1 ;  /* 0x0000000000017941 */ /* 0x000fea0003800000 */
.L_x_72:
        /* <DEDUP_REMOVED lines=10> */
.L_x_75:
[----:B------:R-:W-:Y:S05]  /*32c0*/  BSYNC B1 ;  /* 0x0000000000017941 */ /* 0x000fea0003800000 */
.L_x_74:
        /* <DEDUP_REMOVED lines=9> */
.L_x_77:
[----:B------:R-:W-:Y:S05]  /*3360*/  BSYNC B1 ;  /* 0x0000000000017941 */ /* 0x000fea0003800000 */
.L_x_76:
        /* <DEDUP_REMOVED lines=9> */
.L_x_79:
[----:B------:R-:W-:Y:S05]  /*3400*/  BSYNC B1 ;  /* 0x0000000000017941 */ /* 0x000fea0003800000 */
.L_x_78:
        /* <DEDUP_REMOVED lines=10> */
.L_x_81:
[----:B------:R-:W-:Y:S05]  /*34b0*/  BSYNC B1 ;  /* 0x0000000000017941 */ /* 0x000fea0003800000 */
.L_x_80:
        /* <DEDUP_REMOVED lines=10> */
.L_x_83:
[----:B------:R-:W-:Y:S05]  /*3560*/  BSYNC B1 ;  /* 0x0000000000017941 */ /* 0x000fea0003800000 */
.L_x_82:
        /* <DEDUP_REMOVED lines=9> */
.L_x_85:
[----:B------:R-:W-:Y:S05]  /*3600*/  BSYNC B1 ;  /* 0x0000000000017941 */ /* 0x000fea0003800000 */
.L_x_84:
        /* <DEDUP_REMOVED lines=9> */
.L_x_87:
[----:B------:R-:W-:Y:S05]  /*36a0*/  BSYNC B1 ;  /* 0x0000000000017941 */ /* 0x000fea0003800000 */
.L_x_86:
        /* <DEDUP_REMOVED lines=10> */
.L_x_89:
[----:B------:R-:W-:Y:S05]  /*3750*/  BSYNC B1 ;  /* 0x0000000000017941 */ /* 0x000fea0003800000 */
.L_x_88:
        /* <DEDUP_REMOVED lines=10> */
.L_x_91:
[----:B------:R-:W-:Y:S05]  /*3800*/  BSYNC B1 ;  /* 0x0000000000017941 */ /* 0x000fea0003800000 */
.L_x_90:
        /* <DEDUP_REMOVED lines=9> */
.L_x_93:
[----:B------:R-:W-:Y:S05]  /*38a0*/  BSYNC B1 ;  /* 0x0000000000017941 */ /* 0x000fea0003800000 */
.L_x_92:
        /* <DEDUP_REMOVED lines=9> */
.L_x_95:
[----:B------:R-:W-:Y:S05]  /*3940*/  BSYNC B1 ;  /* 0x0000000000017941 */ /* 0x000fea0003800000 */
.L_x_94:
        /* <DEDUP_REMOVED lines=10> */
.L_x_97:
[----:B------:R-:W-:Y:S05]  /*39f0*/  BSYNC B1 ;  /* 0x0000000000017941 */ /* 0x000fea0003800000 */
.L_x_96:
        /* <DEDUP_REMOVED lines=10> */
.L_x_99:
[----:B------:R-:W-:Y:S05]  /*3aa0*/  BSYNC B1 ;  /* 0x0000000000017941 */ /* 0x000fea0003800000 */
.L_x_98:
        /* <DEDUP_REMOVED lines=9> */
.L_x_101:
[----:B------:R-:W-:Y:S05]  /*3b40*/  BSYNC B1 ;  /* 0x0000000000017941 */ /* 0x000fea0003800000 */
.L_x_100:
        /* <DEDUP_REMOVED lines=9> */
.L_x_103:
[----:B------:R-:W-:Y:S05]  /*3be0*/  BSYNC B1 ;  /* 0x0000000000017941 */ /* 0x000fea0003800000 */
.L_x_102:
        /* <DEDUP_REMOVED lines=10> */
.L_x_105:
[----:B------:R-:W-:Y:S05]  /*3c90*/  BSYNC B1 ;  /* 0x0000000000017941 */ /* 0x000fea0003800000 */
.L_x_104:
        /* <DEDUP_REMOVED lines=10> */
.L_x_107:
[----:B------:R-:W-:Y:S05]  /*3d40*/  BSYNC B1 ;  /* 0x0000000000017941 */ /* 0x000fea0003800000 */
.L_x_106:
        /* <DEDUP_REMOVED lines=9> */
.L_x_109:
[----:B------:R-:W-:Y:S05]  /*3de0*/  BSYNC B1 ;  /* 0x0000000000017941 */ /* 0x000fea0003800000 */
.L_x_108:
        /* <DEDUP_REMOVED lines=9> */
.L_x_111:
[----:B------:R-:W-:Y:S05]  /*3e80*/  BSYNC B1 ;  /* 0x0000000000017941 */ /* 0x000fea0003800000 */
.L_x_110:
        /* <DEDUP_REMOVED lines=10> */
.L_x_113:
[----:B------:R-:W-:Y:S05]  /*3f30*/  BSYNC B1 ;  /* 0x0000000000017941 */ /* 0x000fea0003800000 */
.L_x_112:
        /* <DEDUP_REMOVED lines=10> */
.L_x_115:
[----:B------:R-:W-:Y:S05]  /*3fe0*/  BSYNC B1 ;  /* 0x0000000000017941 */ /* 0x000fea0003800000 */
.L_x_114:
        /* <DEDUP_REMOVED lines=9> */
.L_x_117:
[----:B------:R-:W-:Y:S05]  /*4080*/  BSYNC B1 ;  /* 0x0000000000017941 */ /* 0x000fea0003800000 */
.L_x_116:
        /* <DEDUP_REMOVED lines=9> */
.L_x_119:
[----:B------:R-:W-:Y:S05]  /*4120*/  BSYNC B1 ;  /* 0x0000000000017941 */ /* 0x000fea0003800000 */
.L_x_118:
        /* <DEDUP_REMOVED lines=10> */
.L_x_121:
[----:B------:R-:W-:Y:S05]  /*41d0*/  BSYNC B1 ;  /* 0x0000000000017941 */ /* 0x000fea0003800000 */
.L_x_120:
        /* <DEDUP_REMOVED lines=10> */
.L_x_123:
[----:B------:R-:W-:Y:S05]  /*4280*/  BSYNC B1 ;  /* 0x0000000000017941 */ /* 0x000fea0003800000 */
.L_x_122:
        /* <DEDUP_REMOVED lines=9> */
.L_x_125:
[----:B------:R-:W-:Y:S05]  /*4320*/  BSYNC B1 ;  /* 0x0000000000017941 */ /* 0x000fea0003800000 */
.L_x_124:
        /* <DEDUP_REMOVED lines=9> */
.L_x_127:
[----:B------:R-:W-:Y:S05]  /*43c0*/  BSYNC B1 ;  /* 0x0000000000017941 */ /* 0x000fea0003800000 */
.L_x_126:
        /* <DEDUP_REMOVED lines=10> */
.L_x_129:
[----:B------:R-:W-:Y:S05]  /*4470*/  BSYNC B1 ;  /* 0x0000000000017941 */ /* 0x000fea0003800000 */
.L_x_128:
        /* <DEDUP_REMOVED lines=10> */
.L_x_131:
[----:B------:R-:W-:Y:S05]  /*4520*/  BSYNC B1 ;  /* 0x0000000000017941 */ /* 0x000fea0003800000 */
.L_x_130:
        /* <DEDUP_REMOVED lines=9> */
.L_x_133:
[----:B------:R-:W-:Y:S05]  /*45c0*/  BSYNC B1 ;  /* 0x0000000000017941 */ /* 0x000fea0003800000 */
.L_x_132:
        /* <DEDUP_REMOVED lines=9> */
.L_x_135:
[----:B------:R-:W-:Y:S05]  /*4660*/  BSYNC B1 ;  /* 0x0000000000017941 */ /* 0x000fea0003800000 */
.L_x_134:
        /* <DEDUP_REMOVED lines=10> */
.L_x_137:
[----:B------:R-:W-:Y:S05]  /*4710*/  BSYNC B1 ;  /* 0x0000000000017941 */ /* 0x000fea0003800000 */
.L_x_136:
        /* <DEDUP_REMOVED lines=10> */
.L_x_139:
[----:B------:R-:W-:Y:S05]  /*47c0*/  BSYNC B1 ;  /* 0x0000000000017941 */ /* 0x000fea0003800000 */
.L_x_138:
        /* <DEDUP_REMOVED lines=9> */
.L_x_141:
[----:B------:R-:W-:Y:S05]  /*4860*/  BSYNC B1 ;  /* 0x0000000000017941 */ /* 0x000fea0003800000 */
.L_x_140:
        /* <DEDUP_REMOVED lines=9> */
.L_x_143:
[----:B------:R-:W-:Y:S05]  /*4900*/  BSYNC B1 ;  /* 0x0000000000017941 */ /* 0x000fea0003800000 */
.L_x_142:
        /* <DEDUP_REMOVED lines=10> */
.L_x_145:
[----:B------:R-:W-:Y:S05]  /*49b0*/  BSYNC B1 ;  /* 0x0000000000017941 */ /* 0x000fea0003800000 */
.L_x_144:
        /* <DEDUP_REMOVED lines=10> */
.L_x_147:
[----:B------:R-:W-:Y:S05]  /*4a60*/  BSYNC B1 ;  /* 0x0000000000017941 */ /* 0x000fea0003800000 */
.L_x_146:
        /* <DEDUP_REMOVED lines=9> */
.L_x_149:
[----:B------:R-:W-:Y:S05]  /*4b00*/  BSYNC B1 ;  /* 0x0000000000017941 */ /* 0x000fea0003800000 */
.L_x_148:
        /* <DEDUP_REMOVED lines=9> */
.L_x_151:
[----:B------:R-:W-:Y:S05]  /*4ba0*/  BSYNC B1 ;  /* 0x0000000000017941 */ /* 0x000fea0003800000 */
.L_x_150:
        /* <DEDUP_REMOVED lines=10> */
.L_x_153:
[----:B------:R-:W-:Y:S05]  /*4c50*/  BSYNC B1 ;  /* 0x0000000000017941 */ /* 0x000fea0003800000 */
.L_x_152:
[----:B0----5:R-:W-:Y:S01]  /*4c60*/  HADD2.F32 R14, -RZ, R24.H0_H0 ;  /* 0x20000018ff0e7230 */ /* 0x021fe20000004100 */
[----:B------:R-:W-:Y:S01]  /*4c70*/  ISETP.GT.AND P1, PT, R4, 0x79, PT ;  /* 0x000000790400780c */ /* 0x000fe20003f24270 */
[----:B------:R-:W-:Y:S01]  /*4c80*/  @P2 IMAD.MOV.U32 R4, RZ, RZ, R10 ;  /* 0x000000ffff042224 */ /* 0x000fe200078e000a */
[----:B------:R-:W-:Y:S02]  /*4c90*/  BSSY B1, `(.L_x_154) ;  /* 0x000000a000017945 */ /* 0x000fe40003800000 */
[----:B------:R-:W-:Y:S01]  /*4ca0*/  FMUL R5, R14, R89 ;  /* 0x000000590e057220 */ /* 0x000fe20000400000 */
[----:B------:R-:W-:-:S03]  /*4cb0*/  ISETP.GT.AND P3, PT, R3, RZ, P1 ;  /* 0x000000ff0300720c */ /* 0x000fc60000f64270 */
[----:B------:R-:W-:-:S05]  /*4cc0*/  FFMA R5, R84, R88, R5 ;  /* 0x0000005854057223 */ /* 0x000fca0000000005 */
[----:B------:R-:W-:-:S04]  /*4cd0*/  F2FP.F16.F32.PACK_AB R5, RZ, R5 ;  /* 0x00000005ff05723e */ /* 0x000fc800000000ff */
[----:B------:R-:W-:Y:S01]  /*4ce0*/  PRMT R14, R5, 0x7610, R14 ;  /* 0x00007610050e7816 */ /* 0x000fe2000000000e */
[----:B------:R-:W-:-:S05]  /*4cf0*/  @P2 IMAD.MOV.U32 R5, RZ, RZ, R11 ;  /* 0x000000ffff052224 */ /* 0x000fca00078e000b */
[----:B------:R0:W-:Y:S01]  /*4d00*/  @P2 STG.E.U16 desc[UR38][R4.64+0xf0], R14 ;  /* 0x0000f00e04002986 */ /* 0x0001e2000c101526 */
[----:B------:R-:W-:Y:S05]  /*4d10*/  @!P3 BRA `(.L_x_155) ;  /* 0x000000000004b947 */ /* 0x000fea0003800000 */
[----:B------:R0:W5:Y:S02]  /*4d20*/  LDG.E.LTC128B.U16 R24, desc[UR38][R6.64+0xf2] ;  /* 0x0000f22606187981 */ /* 0x000164000c1e1520 */
.L_x_155:
[----:B------:R-:W-:Y:S05]  /*4d30*/  BSYNC B1 ;  /* 0x0000000000017941 */ /* 0x000fea0003800000 */
.L_x_154:
        /* <DEDUP_REMOVED lines=9> */
.L_x_157:
[----:B------:R-:W-:Y:S05]  /*4dd0*/  BSYNC B1 ;  /* 0x0000000000017941 */ /* 0x000fea0003800000 */
.L_x_156:
[----:B0----5:R-:W-:Y:S01]  /*4de0*/  HADD2.F32 R4, -RZ, R24.H0_H0 ;  /* 0x20000018ff047230 */ /* 0x021fe20000004100 */
[----:B------:R-:W-:Y:S01]  /*4df0*/  ISETP.GT.AND P1, PT, R3, 0x8, P1 ;  /* 0x000000080300780c */ /* 0x000fe20000f24270 */
[----:B------:R-:W-:Y:S03]  /*4e00*/  BSSY B1, `(.L_x_158) ;  /* 0x000000a000017945 */ /* 0x000fe60003800000 */
[----:B------:R-:W-:Y:S01]  /*4e10*/  FMUL R5, R4, R89 ;  /* 0x0000005904057220 */ /* 0x000fe20000400000 */
[----:B------:R-:W-:-:S03]  /*4e20*/  @P0 IMAD.MOV.U32 R4, RZ, RZ, R12 ;  /* 0x000000ffff040224 */ /* 0x000fc600078e000c */
[----:B------:R-:W-:-:S05]  /*4e30*/  FFMA R5, R86, R88, R5 ;  /* 0x0000005856057223 */ /* 0x000fca0000000005 */
[----:B------:R-:W-:-:S04]  /*4e40*/  F2FP.F16.F32.PACK_AB R5, RZ, R5 ;  /* 0x00000005ff05723e */ /* 0x000fc800000000ff */
[----:B-1-34-:R-:W-:Y:S01]  /*4e50*/  PRMT R6, R5, 0x7610, R6 ;  /* 0x0000761005067816 */ /* 0x01afe20000000006 */
[----:B------:R-:W-:-:S05]  /*4e60*/  @P0 IMAD.MOV.U32 R5, RZ, RZ, R13 ;  /* 0x000000ffff050224 */ /* 0x000fca00078e000d */
[----:B------:R0:W-:Y:S01]  /*4e70*/  @P0 STG.E.U16 desc[UR38][R4.64+0xf0], R6 ;  /* 0x0000f00604000986 */ /* 0x0001e2000c101526 */
[----:B------:R-:W-:Y:S05]  /*4e80*/  @!P1 BRA `(.L_x_159) ;  /* 0x0000000000049947 */ /* 0x000fea0003800000 */
[----:B------:R1:W5:Y:S02]  /*4e90*/  LDG.E.LTC128B.U16 R24, desc[UR38][R8.64+0xf2] ;  /* 0x0000f22608187981 */ /* 0x000364000c1e1520 */
.L_x_159:
[----:B------:R-:W-:Y:S05]  /*4ea0*/  BSYNC B1 ;  /* 0x0000000000017941 */ /* 0x000fea0003800000 */
.L_x_158:
[----:B------:R-:W-:Y:S05]  /*4eb0*/  @!P1 BRA `(.L_x_160) ;  /* 0x0000001000d09947 */ /* 0x000fea0003800000 */
[----:B-----5:R-:W-:-:S05]  /*4ec0*/  HADD2.F32 R24, -RZ, R24.H0_H0 ;  /* 0x20000018ff187230 */ /* 0x020fca0000004100 */
[----:B------:R-:W-:-:S04]  /*4ed0*/  FMUL R24, R24, R89 ;  /* 0x0000005918187220 */ /* 0x000fc80000400000 */
[----:B------:R-:W-:-:S05]  /*4ee0*/  FFMA R24, R87, R88, R24 ;  /* 0x0000005857187223 */ /* 0x000fca0000000018 */
[----:B------:R-:W-:-:S05]  /*4ef0*/  F2FP.F16.F32.PACK_AB R24, RZ, R24 ;  /* 0x00000018ff18723e */ /* 0x000fca00000000ff */
[----:B------:R3:W-:Y:S01]  /*4f00*/  STG.E.U16 desc[UR38][R12.64+0xf2], R24 ;  /* 0x0000f2180c007986 */ /* 0x0007e2000c101526 */
[----:B------:R-:W-:Y:S05]  /*4f10*/  BRA `(.L_x_160) ;  /* 0x0000001000b87947 */ /* 0x000fea0003800000 */
.L_x_35:
[----:B------:R-:W-:Y:S01]  /*4f20*/  ISETP.GT.AND P2, PT, R4, 0x1, PT ;  /* 0x000000010400780c */ /* 0x000fe20003f44270 */
[----:B------:R-:W-:Y:S01]  /*4f30*/  ULDC.64 UR4, c[0x0][0x5c0] ;  /* 0x0001700000047ab9 */ /* 0x000fe20000000a00 */
[-C--:B------:R-:W-:Y:S01]  /*4f40*/  FMUL R24, R24, R88.reuse ;  /* 0x0000005818187220 */ /* 0x080fe20000400000 */
[-C--:B------:R-:W-:Y:S01]  /*4f50*/  FMUL R25, R25, R88.reuse ;  /* 0x0000005819197220 */ /* 0x080fe20000400000 */
[----:B------:R-:W-:Y:S01]  /*4f60*/  ISETP.GT.AND P1, PT, R3, RZ, P2 ;  /* 0x000000ff0300720c */ /* 0x000fe20001724270 */
[-C--:B------:R-:W-:Y:S01]  /*4f70*/  FMUL R26, R26, R88.reuse ;  /* 0x000000581a1a7220 */ /* 0x080fe20000400000 */
[----:B------:R-:W-:Y:S01]  /*4f80*/  LEA R6, P4, R104, UR4, 0x1 ;  /* 0x0000000468067c11 */ /* 0x000fe2000f8808ff */
[----:B------:R-:W-:Y:S01]  /*4f90*/  FMUL R27, R27, R88 ;  /* 0x000000581b1b7220 */ /* 0x000fe20000400000 */
[----:B------:R-:W-:Y:S01]  /*4fa0*/  F2FP.F16.F32.PACK_AB R24, RZ, R24 ;  /* 0x00000018ff18723e */ /* 0x000fe200000000ff */
[-C--:B------:R-:W-:Y:S01]  /*4fb0*/  FMUL R28, R28, R88.reuse ;  /* 0x000000581c1c7220 */ /* 0x080fe20000400000 */
[----:B------:R-:W-:Y:S01]  /*4fc0*/  LEA.HI.X R7, R104, UR5, R115, 0x1, P4 ;  /* 0x0000000568077c11 */ /* 0x000fe2000a0f0c73 */
[-C--:B------:R-:W-:Y:S01]  /*4fd0*/  FMUL R29, R29, R88.reuse ;  /* 0x000000581d1d7220 */ /* 0x080fe20000400000 */
[----:B------:R-:W-:Y:S01]  /*4fe0*/  F2FP.F16.F32.PACK_AB R25, RZ, R25 ;  /* 0x00000019ff19723e */ /* 0x000fe200000000ff */
[-C--:B------:R-:W-:Y:S01]  /*4ff0*/  FMUL R30, R30, R88.reuse ;  /* 0x000000581e1e7220 */ /* 0x080fe20000400000 */
[----:B------:R-:W-:Y:S01]  /*5000*/  ISETP.GT.AND P2, PT, R3, 0x8, P2 ;  /* 0x000000080300780c */ /* 0x000fe20001744270 */
[----:B------:R-:W-:Y:S01]  /*5010*/  @P3 STG.E.U16 desc[UR38][R6.64], R24 ;  /* 0x0000001806003986 */ /* 0x000fe2000c101526 */
[C---:B------:R-:W-:Y:S01]  /*5020*/  SHF.L.U64.HI R5, R90.reuse, 0x1, R91 ;  /* 0x000000015a057819 */ /* 0x040fe2000001025b */
[----:B------:R-:W-:Y:S01]  /*5030*/  FMUL R31, R31, R88 ;  /* 0x000000581f1f7220 */ /* 0x000fe20000400000 */
[----:B------:R-:W-:Y:S01]  /*5040*/  LEA R8, P3, R90, R6, 0x1 ;  /* 0x000000065a087211 */ /* 0x000fe200078608ff */
[----:B------:R-:W-:Y:S01]  /*5050*/  @P1 STG.E.U16 desc[UR38][R6.64+0x2], R25 ;  /* 0x0000021906001986 */ /* 0x000fe2000c101526 */
[----:B------:R-:W-:Y:S01]  /*5060*/  ISETP.GT.AND P1, PT, R3, 0x8, P0 ;  /* 0x000000080300780c */ /* 0x000fe20000724270 */
[----:B------:R-:W-:Y:S01]  /*5070*/  FMUL R32, R32, R88 ;  /* 0x0000005820207220 */ /* 0x000fe20000400000 */
[----:B------:R-:W-:Y:S01]  /*5080*/  F2FP.F16.F32.PACK_AB R26, RZ, R26 ;  /* 0x0000001aff1a723e */ /* 0x000fe200000000ff */
[----:B------:R-:W-:Y:S01]  /*5090*/  IMAD.X R9, R5, 0x1, R7, P3 ;  /* 0x0000000105097824 */ /* 0x000fe200018e0607 */
[----:B------:R-:W-:Y:S01]  /*50a0*/  F2FP.F16.F32.PACK_AB R27, RZ, R27 ;  /* 0x0000001bff1b723e */ /* 0x000fe200000000ff */
[-C--:B------:R-:W-:Y:S01]  /*50b0*/  FMUL R33, R33, R88.reuse ;  /* 0x0000005821217220 */ /* 0x080fe20000400000 */
[----:B------:R-:W-:Y:S01]  /*50c0*/  ISETP.GT.AND P0, PT, R4, 0x8, PT ;  /* 0x000000080400780c */ /* 0x000fe20003f04270 */
[----:B------:R-:W-:Y:S01]  /*50d0*/  FMUL R34, R34, R88 ;  /* 0x0000005822227220 */ /* 0x000fe20000400000 */
[----:B------:R-:W-:Y:S01]  /*50e0*/  F2FP.F16.F32.PACK_AB R28, RZ, R28 ;  /* 0x0000001cff1c723e */ /* 0x000fe200000000ff */
[-C--:B------:R-:W-:Y:S01]  /*50f0*/  FMUL R35, R35, R88.reuse ;  /* 0x0000005823237220 */ /* 0x080fe20000400000 */
[C---:B------:R-:W-:Y:S01]  /*5100*/  ISETP.GT.AND P4, PT, R3.reuse, RZ, P0 ;  /* 0x000000ff0300720c */ /* 0x040fe20000784270 */
[-C--:B------:R-:W-:Y:S01]  /*5110*/  FMUL R36, R36, R88.reuse ;  /* 0x0000005824247220 */ /* 0x080fe20000400000 */
[----:B------:R-:W-:Y:S01]  /*5120*/  F2FP.F16.F32.PACK_AB R29, RZ, R29 ;  /* 0x0000001dff1d723e */ /* 0x000fe200000000ff */
[----:B------:R-:W-:Y:S01]  /*5130*/  @P1 STG.E.U16 desc[UR38][R8.64], R26 ;  /* 0x0000001a08001986 */ /* 0x000fe2000c101526 */
[----:B------:R-:W-:Y:S01]  /*5140*/  ISETP.GT.AND P1, PT, R3, 0x8, P0 ;  /* 0x000000080300780c */ /* 0x000fe20000724270 */
[----:B------:R-:W-:Y:S01]  /*5150*/  FMUL R37, R37, R88 ;  /* 0x0000005825257220 */ /* 0x000fe20000400000 */
[----:B------:R-:W-:Y:S01]  /*5160*/  F2FP.F16.F32.PACK_AB R30, RZ, R30 ;  /* 0x0000001eff1e723e */ /* 0x000fe200000000ff */
[----:B------:R-:W-:Y:S01]  /*5170*/  @P2 STG.E.U16 desc[UR38][R8.64+0x2], R27 ;  /* 0x0000021b08002986 */ /* 0x000fe2000c101526 */
[----:B------:R-:W-:Y:S01]  /*5180*/  ISETP.GT.AND P2, PT, R4, 0x9, PT ;  /* 0x000000090400780c */ /* 0x000fe20003f44270 */
[-C--:B------:R-:W-:Y:S01]  /*5190*/  FMUL R38, R38, R88.reuse ;  /* 0x0000005826267220 */ /* 0x080fe20000400000 */
[----:B------:R-:W-:Y:S01]  /*51a0*/  F2FP.F16.F32.PACK_AB R31, RZ, R31 ;  /* 0x0000001fff1f723e */ /* 0x000fe200000000ff */
[-C--:B------:R-:W-:Y:S01]  /*51b0*/  FMUL R39, R39, R88.reuse ;  /* 0x0000005827277220 */ /* 0x080fe20000400000 */
[C---:B------:R-:W-:Y:S01]  /*51c0*/  ISETP.GT.AND P3, PT, R3.reuse, RZ, P2 ;  /* 0x000000ff0300720c */ /* 0x040fe20001764270 */
[----:B------:R-:W-:Y:S01]  /*51d0*/  @P4 STG.E.U16 desc[UR38][R6.64+0x10], R28 ;  /* 0x0000101c06004986 */ /* 0x000fe2000c101526 */
[----:B------:R-:W-:Y:S01]  /*51e0*/  ISETP.GT.AND P2, PT, R3, 0x8, P2 ;  /* 0x000000080300780c */ /* 0x000fe20001744270 */
[-C--:B------:R-:W-:Y:S01]  /*51f0*/  FMUL R40, R40, R88.reuse ;  /* 0x0000005828287220 */ /* 0x080fe20000400000 */
[----:B------:R-:W-:Y:S01]  /*5200*/  ISETP.GT.AND P0, PT, R4, 0x10, PT ;  /* 0x000000100400780c */ /* 0x000fe20003f04270 */
[----:B------:R-:W-:Y:S01]  /*5210*/  FMUL R41, R41, R88 ;  /* 0x0000005829297220 */ /* 0x000fe20000400000 */
[----:B------:R-:W-:Y:S01]  /*5220*/  F2FP.F16.F32.PACK_AB R32, RZ, R32 ;  /* 0x00000020ff20723e */ /* 0x000fe200000000ff */
[-C--:B------:R-:W-:Y:S01]  /*5230*/  FMUL R42, R42, R88.reuse ;  /* 0x000000582a2a7220 */ /* 0x080fe20000400000 */
[----:B------:R-:W-:Y:S01]  /*5240*/  ISETP.GT.AND P4, PT, R3, RZ, P0 ;  /* 0x000000ff0300720c */ /* 0x000fe20000784270 */
[-C--:B------:R-:W-:Y:S01]  /*5250*/  FMUL R43, R43, R88.reuse ;  /* 0x000000582b2b7220 */ /* 0x080fe20000400000 */
[----:B------:R-:W-:Y:S01]  /*5260*/  F2FP.F16.F32.PACK_AB R33, RZ, R33 ;  /* 0x00000021ff21723e */ /* 0x000fe200000000ff */
[----:B------:R-:W-:Y:S01]  /*5270*/  FMUL R44, R44, R88 ;  /* 0x000000582c2c7220 */ /* 0x000fe20000400000 */
[----:B------:R-:W-:Y:S01]  /*5280*/  F2FP.F16.F32.PACK_AB R34, RZ, R34 ;  /* 0x00000022ff22723e */ /* 0x000fe200000000ff */
[----:B------:R-:W-:Y:S01]  /*5290*/  @P3 STG.E.U16 desc[UR38][R6.64+0x12], R29 ;  /* 0x0000121d06003986 */ /* 0x000fe2000c101526 */
[----:B------:R-:W-:Y:S01]  /*52a0*/  ISETP.GT.AND P3, PT, R4, 0x11, PT ;  /* 0x000000110400780c */ /* 0x000fe20003f64270 */
[-C--:B------:R-:W-:Y:S01]  /*52b0*/  FMUL R45, R45, R88.reuse ;  /* 0x000000582d2d7220 */ /* 0x080fe20000400000 */
[----:B------:R-:W-:Y:S01]  /*52c0*/  F2FP.F16.F32.PACK_AB R35, RZ, R35 ;  /* 0x00000023ff23723e */ /* 0x000fe200000000ff */
[----:B------:R-:W-:Y:S01]  /*52d0*/  @P1 STG.E.U16 desc[UR38][R8.64+0x10], R30 ;  /* 0x0000101e08001986 */ /* 0x000fe2000c101526 */
[C---:B------:R-:W-:Y:S01]  /*52e0*/  ISETP.GT.AND P1, PT, R3.reuse, 0x8, P0 ;  /* 0x000000080300780c */ /* 0x040fe20000724270 */
[-C--:B------:R-:W-:Y:S01]  /*52f0*/  FMUL R46, R46, R88.reuse ;  /* 0x000000582e2e7220 */ /* 0x080fe20000400000 */
[----:B------:R-:W-:Y:S01]  /*5300*/  ISETP.GT.AND P0, PT, R4, 0x18, PT ;  /* 0x000000180400780c */ /* 0x000fe20003f04270 */
[----:B------:R-:W-:Y:S01]  /*5310*/  @P2 STG.E.U16 desc[UR38][R8.64+0x12], R31 ;  /* 0x0000121f08002986 */ /* 0x000fe2000c101526 */
[----:B------:R-:W-:Y:S01]  /*5320*/  ISETP.GT.AND P2, PT, R3, RZ, P3 ;  /* 0x000000ff0300720c */ /* 0x000fe20001f44270 */
[-C--:B------:R-:W-:Y:S01]  /*5330*/  FMUL R47, R47, R88.reuse ;  /* 0x000000582f2f7220 */ /* 0x080fe20000400000 */
[C---:B------:R-:W-:Y:S01]  /*5340*/  ISETP.GT.AND P3, PT, R3.reuse, 0x8, P3 ;  /* 0x000000080300780c */ /* 0x040fe20001f64270 */
[----:B------:R-:W-:Y:S01]  /*5350*/  @P4 STG.E.U16 desc[UR38][R6.64+0x20], R32 ;  /* 0x0000202006004986 */ /* 0x000fe2000c101526 */
[----:B------:R-:W-:Y:S01]  /*5360*/  ISETP.GT.AND P4, PT, R3, RZ, P0 ;  /* 0x000000ff0300720c */ /* 0x000fe20000784270 */
[----:B------:R-:W-:Y:S01]  /*5370*/  FMUL R48, R48, R88 ;  /* 0x0000005830307220 */ /* 0x000fe20000400000 */
[----:B------:R-:W-:Y:S01]  /*5380*/  F2FP.F16.F32.PACK_AB R36, RZ, R36 ;  /* 0x00000024ff24723e */ /* 0x000fe200000000ff */
[-C--:B------:R-:W-:Y:S01]  /*5390*/  FMUL R49, R49, R88.reuse ;  /* 0x0000005831317220 */ /* 0x080fe20000400000 */
[----:B------:R-:W-:Y:S01]  /*53a0*/  F2FP.F16.F32.PACK_AB R37, RZ, R37 ;  /* 0x00000025ff25723e */ /* 0x000fe200000000ff */
[----:B------:R-:W-:Y:S01]  /*53b0*/  FMUL R50, R50, R88 ;  /* 0x0000005832327220 */ /* 0x000fe20000400000 */
[----:B------:R-:W-:Y:S01]  /*53c0*/  F2FP.F16.F32.PACK_AB R38, RZ, R38 ;  /* 0x00000026ff26723e */ /* 0x000fe200000000ff */
[----:B------:R-:W-:Y:S01]  /*53d0*/  FMUL R51, R51, R88 ;  /* 0x0000005833337220 */ /* 0x000fe20000400000 */
[----:B------:R-:W-:Y:S01]  /*53e0*/  F2FP.F16.F32.PACK_AB R39, RZ, R39 ;  /* 0x00000027ff27723e */ /* 0x000fe200000000ff */
[----:B------:R-:W-:Y:S01]  /*53f0*/  @P2 STG.E.U16 desc[UR38][R6.64+0x22], R33 ;  /* 0x0000222106002986 */ /* 0x000fe2000c101526 */
[----:B------:R-:W-:Y:S01]  /*5400*/  F2FP.F16.F32.PACK_AB R40, RZ, R40 ;  /* 0x00000028ff28723e */ /* 0x000fe200000000ff */
[-C--:B------:R-:W-:Y:S01]  /*5410*/  FMUL R52, R52, R88.reuse ;  /* 0x0000005834347220 */ /* 0x080fe20000400000 */
[----:B------:R-:W-:Y:S01]  /*5420*/  F2FP.F16.F32.PACK_AB R41, RZ, R41 ;  /* 0x00000029ff29723e */ /* 0x000fe200000000ff */
[----:B------:R-:W-:Y:S01]  /*5430*/  @P1 STG.E.U16 desc[UR38][R8.64+0x20], R34 ;  /* 0x0000202208001986 */ /* 0x000fe2000c101526 */
[----:B------:R-:W-:Y:S01]  /*5440*/  ISETP.GT.AND P1, PT, R3, 0x8, P0 ;  /* 0x000000080300780c */ /* 0x000fe20000724270 */
[-C--:B------:R-:W-:Y:S01]  /*5450*/  FMUL R53, R53, R88.reuse ;  /* 0x0000005835357220 */ /* 0x080fe20000400000 */
[C---:B------:R-:W-:Y:S01]  /*5460*/  ISETP.GT.AND P0, PT, R4.reuse, 0x20, PT ;  /* 0x000000200400780c */ /* 0x040fe20003f04270 */
[----:B------:R-:W-:Y:S01]  /*5470*/  @P3 STG.E.U16 desc[UR38][R8.64+0x22], R35 ;  /* 0x0000222308003986 */ /* 0x000fe2000c101526 */
[----:B------:R-:W-:Y:S01]  /*5480*/  ISETP.GT.AND P3, PT, R4, 0x19, PT ;  /* 0x000000190400780c */ /* 0x000fe20003f64270 */
[----:B------:R-:W-:Y:S01]  /*5490*/  FMUL R54, R54, R88 ;  /* 0x0000005836367220 */ /* 0x000fe20000400000 */
[----:B------:R-:W-:Y:S01]  /*54a0*/  F2FP.F16.F32.PACK_AB R42, RZ, R42 ;  /* 0x0000002aff2a723e */ /* 0x000fe200000000ff */
[----:B------:R-:W-:Y:S01]  /*54b0*/  @P4 STG.E.U16 desc[UR38][R6.64+0x30], R36 ;  /* 0x0000302406004986 */ /* 0x000fe2000c101526 */
[----:B------:R-:W-:Y:S01]  /*54c0*/  ISETP.GT.AND P2, PT, R3, RZ, P3 ;  /* 0x000000ff0300720c */ /* 0x000fe20001f44270 */
[-C--:B------:R-:W-:Y:S01]  /*54d0*/  FMUL R55, R55, R88.reuse ;  /* 0x0000005837377220 */ /* 0x080fe20000400000 */
[C---:B------:R-:W-:Y:S01]  /*54e0*/  ISETP.GT.AND P3, PT, R3.reuse, 0x8, P3 ;  /* 0x000000080300780c */ /* 0x040fe20001f64270 */
[-C--:B------:R-:W-:Y:S01]  /*54f0*/  FMUL R56, R56, R88.reuse ;  /* 0x0000005838387220 */ /* 0x080fe20000400000 */
[----:B------:R-:W-:Y:S01]  /*5500*/  ISETP.GT.AND P4, PT, R3, RZ, P0 ;  /* 0x000000ff0300720c */ /* 0x000fe20000784270 */
[-C--:B------:R-:W-:Y:S01]  /*5510*/  FMUL R57, R57, R88.reuse ;  /* 0x0000005839397220 */ /* 0x080fe20000400000 */
[----:B------:R-:W-:Y:S01]  /*5520*/  F2FP.F16.F32.PACK_AB R43, RZ, R43 ;  /* 0x0000002bff2b723e */ /* 0x000fe200000000ff */
[----:B------:R-:W-:Y:S01]  /*5530*/  FMUL R58, R58, R88 ;  /* 0x000000583a3a7220 */ /* 0x000fe20000400000 */
[----:B------:R-:W-:Y:S01]  /*5540*/  F2FP.F16.F32.PACK_AB R44, RZ, R44 ;  /* 0x0000002cff2c723e */ /* 0x000fe200000000ff */
[-C--:B------:R-:W-:Y:S01]  /*5550*/  FMUL R59, R59, R88.reuse ;  /* 0x000000583b3b7220 */ /* 0x080fe20000400000 */
[----:B------:R-:W-:Y:S01]  /*5560*/  F2FP.F16.F32.PACK_AB R45, RZ, R45 ;  /* 0x0000002dff2d723e */ /* 0x000fe200000000ff */
[----:B------:R-:W-:Y:S01]  /*5570*/  FMUL R60, R60, R88 ;  /* 0x000000583c3c7220 */ /* 0x000fe20000400000 */
[----:B------:R-:W-:Y:S01]  /*5580*/  F2FP.F16.F32.PACK_AB R46, RZ, R46 ;  /* 0x0000002eff2e723e */ /* 0x000fe200000000ff */
[----:B------:R-:W-:Y:S01]  /*5590*/  @P2 STG.E.U16 desc[UR38][R6.64+0x32], R37 ;  /* 0x0000322506002986 */ /* 0x000fe2000c101526 */
[----:B------:R-:W-:Y:S01]  /*55a0*/  F2FP.F16.F32.PACK_AB R47, RZ, R47 ;  /* 0x0000002fff2f723e */ /* 0x000fe200000000ff */
[----:B------:R-:W-:Y:S01]  /*55b0*/  FMUL R61, R61, R88 ;  /* 0x000000583d3d7220 */ /* 0x000fe20000400000 */
[----:B------:R-:W-:Y:S01]  /*55c0*/  F2FP.F16.F32.PACK_AB R48, RZ, R48 ;  /* 0x00000030ff30723e */ /* 0x000fe200000000ff */
[----:B------:R-:W-:Y:S01]  /*55d0*/  @P1 STG.E.U16 desc[UR38][R8.64+0x30], R38 ;  /* 0x0000302608001986 */ /* 0x000fe2000c101526 */
[----:B------:R-:W-:Y:S01]  /*55e0*/  ISETP.GT.AND P1, PT, R3, 0x8, P0 ;  /* 0x000000080300780c */ /* 0x000fe20000724270 */
[-C--:B------:R-:W-:Y:S01]  /*55f0*/  FMUL R62, R62, R88.reuse ;  /* 0x000000583e3e7220 */ /* 0x080fe20000400000 */
[C---:B------:R-:W-:Y:S01]  /*5600*/  ISETP.GT.AND P0, PT, R4.reuse, 0x28, PT ;  /* 0x000000280400780c */ /* 0x040fe20003f04270 */
[----:B------:R-:W-:Y:S01]  /*5610*/  @P3 STG.E.U16 desc[UR38][R8.64+0x32], R39 ;  /* 0x0000322708003986 */ /* 0x000fe2000c101526 */
[----:B------:R-:W-:Y:S01]  /*5620*/  ISETP.GT.AND P3, PT, R4, 0x21, PT ;  /* 0x000000210400780c */ /* 0x000fe20003f64270 */
[-C--:B------:R-:W-:Y:S01]  /*5630*/  FMUL R63, R63, R88.reuse ;  /* 0x000000583f3f7220 */ /* 0x080fe20000400000 */
[----:B------:R-:W-:Y:S01]  /*5640*/  F2FP.F16.F32.PACK_AB R49, RZ, R49 ;  /* 0x00000031ff31723e */ /* 0x000fe200000000ff */
[----:B------:R-:W-:Y:S01]  /*5650*/  @P4 STG.E.U16 desc[UR38][R6.64+0x40], R40 ;  /* 0x0000402806004986 */ /* 0x000fe2000c101526 */
[C---:B------:R-:W-:Y:S01]  /*5660*/  ISETP.GT.AND P2, PT, R3.reuse, RZ, P3 ;  /* 0x000000ff0300720c */ /* 0x040fe20001f44270 */
[-C--:B------:R-:W-:Y:S01]  /*5670*/  FMUL R64, R64, R88.reuse ;  /* 0x0000005840407220 */ /* 0x080fe20000400000 */
[----:B------:R-:W-:Y:S01]  /*5680*/  ISETP.GT.AND P3, PT, R3, 0x8, P3 ;  /* 0x000000080300780c */ /* 0x000fe20001f64270 */
[-C--:B------:R-:W-:Y:S01]  /*5690*/  FMUL R65, R65, R88.reuse ;  /* 0x0000005841417220 */ /* 0x080fe20000400000 */
        /* <DEDUP_REMOVED lines=62> */
[----:B------:R-:W-:-:S02]  /*5a80*/  F2FP.F16.F32.PACK_AB R68, RZ, R68 ;  /* 0x00000044ff44723e */ /* 0x000fc400000000ff */
[----:B------:R-:W-:Y:S01]  /*5a90*/  F2FP.F16.F32.PACK_AB R69, RZ, R69 ;  /* 0x00000045ff45723e */ /* 0x000fe200000000ff */
[----:B------:R-:W-:Y:S01]  /*5aa0*/  @P1 STG.E.U16 desc[UR38][R8.64+0x60], R50 ;  /* 0x0000603208001986 */ /* 0x000fe2000c101526 */
[C---:B------:R-:W-:Y:S02]  /*5ab0*/  ISETP.GT.AND P1, PT, R3.reuse, 0x8, P0 ;  /* 0x000000080300780c */ /* 0x040fe40000724270 */
[C---:B------:R-:W-:Y:S01]  /*5ac0*/  ISETP.GT.AND P0, PT, R4.reuse, 0x40, PT ;  /* 0x000000400400780c */ /* 0x040fe20003f04270 */
[----:B------:R-:W-:Y:S01]  /*5ad0*/  @P3 STG.E.U16 desc[UR38][R8.64+0x62], R51 ;  /* 0x0000623308003986 */ /* 0x000fe2000c101526 */
[----:B------:R-:W-:Y:S02]  /*5ae0*/  ISETP.GT.AND P3, PT, R4, 0x39, PT ;  /* 0x000000390400780c */ /* 0x000fe40003f64270 */
[----:B------:R-:W-:Y:S01]  /*5af0*/  F2FP.F16.F32.PACK_AB R70, RZ, R70 ;  /* 0x00000046ff46723e */ /* 0x000fe200000000ff */
[----:B------:R-:W-:Y:S01]  /*5b00*/  @P4 STG.E.U16 desc[UR38][R6.64+0x70], R52 ;  /* 0x0000703406004986 */ /* 0x000fe2000c101526 */
[----:B------:R-:W-:-:S02]  /*5b10*/  ISETP.GT.AND P2, PT, R3, RZ, P3 ;  /* 0x000000ff0300720c */ /* 0x000fc40001f44270 */
[C---:B------:R-:W-:Y:S02]  /*5b20*/  ISETP.GT.AND P3, PT, R3.reuse, 0x8, P3 ;  /* 0x000000080300780c */ /* 0x040fe40001f64270 */
[----:B------:R-:W-:Y:S02]  /*5b30*/  ISETP.GT.AND P4, PT, R3, RZ, P0 ;  /* 0x000000ff0300720c */ /* 0x000fe40000784270 */
[----:B------:R-:W-:Y:S02]  /*5b40*/  F2FP.F16.F32.PACK_AB R71, RZ, R71 ;  /* 0x00000047ff47723e */ /* 0x000fe400000000ff */
[----:B------:R-:W-:Y:S02]  /*5b50*/  F2FP.F16.F32.PACK_AB R72, RZ, R72 ;  /* 0x00000048ff48723e */ /* 0x000fe400000000ff */
[----:B------:R-:W-:Y:S02]  /*5b60*/  F2FP.F16.F32.PACK_AB R73, RZ, R73 ;  /* 0x00000049ff49723e */ /* 0x000fe400000000ff */
        /* <DEDUP_REMOVED lines=33> */
[----:B------:R-:W-:-:S03]  /*5d80*/  F2FP.F16.F32.PACK_AB R87, RZ, R87 ;  /* 0x00000057ff57723e */ /* 0x000fc600000000ff */
[----:B------:R-:W-:Y:S04]  /*5d90*/  @P2 STG.E.U16 desc[UR38][R6.64+0x92], R61 ;  /* 0x0000923d06002986 */ /* 0x000fe8000c101526 */
[----:B------:R-:W-:Y:S01]  /*5da0*/  @P1 STG.E.U16 desc[UR38][R8.64+0x90], R62 ;  /* 0x0000903e08001986 */ /* 0x000fe2000c101526 */
[----:B------:R-:W-:Y:S02]  /*5db0*/  ISETP.GT.AND P1, PT, R3, 0x8, P0 ;  /* 0x000000080300780c */ /* 0x000fe40000724270 */
[C---:B------:R-:W-:Y:S01]  /*5dc0*/  ISETP.GT.AND P0, PT, R4.reuse, 0x58, PT ;  /* 0x000000580400780c */ /* 0x040fe20003f04270 */
[----:B------:R-:W-:Y:S01]  /*5dd0*/  @P3 STG.E.U16 desc[UR38][R8.64+0x92], R63 ;  /* 0x0000923f08003986 */ /* 0x000fe2000c101526 */
[----:B------:R-:W-:-:S03]  /*5de0*/  ISETP.GT.AND P3, PT, R4, 0x51, PT ;  /* 0x000000510400780c */ /* 0x000fc60003f64270 */
[----:B------:R-:W-:Y:S01]  /*5df0*/  @P4 STG.E.U16 desc[UR38][R6.64+0xa0], R64 ;  /* 0x0000a04006004986 */ /* 0x000fe2000c101526 */
[C---:B------:R-:W-:Y:S02]  /*5e00*/  ISETP.GT.AND P2, PT, R3.reuse, RZ, P3 ;  /* 0x000000ff0300720c */ /* 0x040fe40001f44270 */
[C---:B------:R-:W-:Y:S02]  /*5e10*/  ISETP.GT.AND P3, PT, R3.reuse, 0x8, P3 ;  /* 0x000000080300780c */ /* 0x040fe40001f64270 */
[----:B------:R-:W-:-:S09]  /*5e20*/  ISETP.GT.AND P4, PT, R3, RZ, P0 ;  /* 0x000000ff0300720c */ /* 0x000fd20000784270 */
        /* <DEDUP_REMOVED lines=9> */
[C---:B------:R-:W-:Y:S02]  /*5ec0*/  ISETP.GT.AND P3, PT, R3.reuse, RZ, P0 ;  /* 0x000000ff0300720c */ /* 0x040fe40000764270 */
[----:B------:R-:W-:-:S07]  /*5ed0*/  ISETP.GT.AND P0, PT, R3, 0x8, P0 ;  /* 0x000000080300780c */ /* 0x000fce0000704270 */
[----:B------:R-:W-:Y:S04]  /*5ee0*/  @P2 STG.E.U16 desc[UR38][R6.64+0xb2], R69 ;  /* 0x0000b24506002986 */ /* 0x000fe8000c101526 */
[----:B------:R-:W-:Y:S01]  /*5ef0*/  @P1 STG.E.U16 desc[UR38][R8.64+0xb0], R70 ;  /* 0x0000b04608001986 */ /* 0x000fe2000c101526 */
[----:B------:R-:W-:-:S03]  /*5f00*/  ISETP.GT.AND P1, PT, R4, 0x68, PT ;  /* 0x000000680400780c */ /* 0x000fc60003f24270 */
        /* <DEDUP_REMOVED lines=11> */
[C---:B------:R-:W-:Y:S02]  /*5fc0*/  ISETP.GT.AND P2, PT, R3.reuse, RZ, P0 ;  /* 0x000000ff0300720c */ /* 0x040fe40000744270 */
[----:B------:R-:W-:Y:S01]  /*5fd0*/  ISETP.GT.AND P0, PT, R3, 0x8, P0 ;  /* 0x000000080300780c */ /* 0x000fe20000704270 */
[----:B------:R-:W-:Y:S01]  /*5fe0*/  @P3 STG.E.U16 desc[UR38][R6.64+0xd0], R76 ;  /* 0x0000d04c06003986 */ /* 0x000fe2000c101526 */
[----:B------:R-:W-:-:S04]  /*5ff0*/  ISETP.GT.AND P3, PT, R4, 0x70, PT ;  /* 0x000000700400780c */ /* 0x000fc80003f64270 */
[C---:B------:R-:W-:Y:S02]  /*6000*/  ISETP.GT.AND P4, PT, R3.reuse, RZ, P3 ;  /* 0x000000ff0300720c */ /* 0x040fe40001f84270 */
[----:B------:R-:W-:-:S03]  /*6010*/  ISETP.GT.AND P3, PT, R3, 0x8, P3 ;  /* 0x000000080300780c */ /* 0x000fc60001f64270 */
[----:B------:R-:W-:Y:S01]  /*6020*/  @P2 STG.E.U16 desc[UR38][R6.64+0xd2], R77 ;  /* 0x0000d24d06002986 */ /* 0x000fe2000c101526 */
[----:B------:R-:W-:-:S03]  /*6030*/  ISETP.GT.AND P2, PT, R4, 0x79, PT ;  /* 0x000000790400780c */ /* 0x000fc60003f44270 */
[----:B------:R-:W-:Y:S01]  /*6040*/  @P1 STG.E.U16 desc[UR38][R8.64+0xd0], R78 ;  /* 0x0000d04e08001986 */ /* 0x000fe2000c101526 */
[----:B------:R-:W-:-:S03]  /*6050*/  ISETP.GT.AND P1, PT, R4, 0x78, PT ;  /* 0x000000780400780c */ /* 0x000fc60003f24270 */
[----:B------:R-:W-:Y:S01]  /*6060*/  @P0 STG.E.U16 desc[UR38][R8.64+0xd2], R79 ;  /* 0x0000d24f08000986 */ /* 0x000fe2000c101526 */
[----:B------:R-:W-:-:S03]  /*6070*/  ISETP.GT.AND P0, PT, R4, 0x71, PT ;  /* 0x000000710400780c */ /* 0x000fc60003f04270 */
[----:B------:R-:W-:Y:S01]  /*6080*/  @P4 STG.E.U16 desc[UR38][R6.64+0xe0], R80 ;  /* 0x0000e05006004986 */ /* 0x000fe2000c101526 */
[C---:B------:R-:W-:Y:S02]  /*6090*/  ISETP.GT.AND P4, PT, R3.reuse, RZ, P0 ;  /* 0x000000ff0300720c */ /* 0x040fe40000784270 */
[----:B------:R-:W-:-:S11]  /*60a0*/  ISETP.GT.AND P0, PT, R3, 0x8, P0 ;  /* 0x000000080300780c */ /* 0x000fd60000704270 */
[----:B------:R-:W-:Y:S02]  /*60b0*/  @P4 IMAD.MOV.U32 R4, RZ, RZ, R6 ;  /* 0x000000ffff044224 */ /* 0x000fe400078e0006 */
[----:B------:R-:W-:-:S05]  /*60c0*/  @P4 IMAD.MOV.U32 R5, RZ, RZ, R7 ;  /* 0x000000ffff054224 */ /* 0x000fca00078e0007 */
[----:B------:R0:W-:Y:S01]  /*60d0*/  @P4 STG.E.U16 desc[UR38][R4.64+0xe2], R81 ;  /* 0x0000e25104004986 */ /* 0x0001e2000c101526 */
[C---:B------:R-:W-:Y:S02]  /*60e0*/  ISETP.GT.AND P4, PT, R3.reuse, RZ, P2 ;  /* 0x000000ff0300720c */ /* 0x040fe40001784270 */
[----:B------:R-:W-:Y:S01]  /*60f0*/  ISETP.GT.AND P2, PT, R3, 0x8, P2 ;  /* 0x000000080300780c */ /* 0x000fe20001744270 */
[----:B0-----:R-:W-:Y:S02]  /*6100*/  @P3 IMAD.MOV.U32 R4, RZ, RZ, R8 ;  /* 0x000000ffff043224 */ /* 0x001fe400078e0008 */
[----:B------:R-:W-:-:S05]  /*6110*/  @P3 IMAD.MOV.U32 R5, RZ, RZ, R9 ;  /* 0x000000ffff053224 */ /* 0x000fca00078e0009 */
[----:B------:R0:W-:Y:S01]  /*6120*/  @P3 STG.E.U16 desc[UR38][R4.64+0xe0], R82 ;  /* 0x0000e05204003986 */ /* 0x0001e2000c101526 */
[C---:B------:R-:W-:Y:S02]  /*6130*/  ISETP.GT.AND P3, PT, R3.reuse, RZ, P1 ;  /* 0x000000ff0300720c */ /* 0x040fe40000f64270 */
[----:B------:R-:W-:Y:S01]  /*6140*/  ISETP.GT.AND P1, PT, R3, 0x8, P1 ;  /* 0x000000080300780c */ /* 0x000fe20000f24270 */
[----:B0-----:R-:W-:Y:S02]  /*6150*/  @P0 IMAD.MOV.U32 R4, RZ, RZ, R8 ;  /* 0x000000ffff040224 */ /* 0x001fe400078e0008 */
[----:B------:R-:W-:-:S05]  /*6160*/  @P0 IMAD.MOV.U32 R5, RZ, RZ, R9 ;  /* 0x000000ffff050224 */ /* 0x000fca00078e0009 */
[----:B------:R0:W-:Y:S03]  /*6170*/  @P0 STG.E.U16 desc[UR38][R4.64+0xe2], R83 ;  /* 0x0000e25304000986 */ /* 0x0001e6000c101526 */
[----:B0-----:R-:W-:Y:S02]  /*6180*/  @P3 IMAD.MOV.U32 R4, RZ, RZ, R6 ;  /* 0x000000ffff043224 */ /* 0x001fe400078e0006 */
[----:B------:R-:W-:-:S05]  /*6190*/  @P3 IMAD.MOV.U32 R5, RZ, RZ, R7 ;  /* 0x000000ffff053224 */ /* 0x000fca00078e0007 */
[----:B------:R0:W-:Y:S04]  /*61a0*/  @P3 STG.E.U16 desc[UR38][R4.64+0xf0], R84 ;  /* 0x0000f05404003986 */ /* 0x0001e8000c101526 */
[----:B------:R4:W-:Y:S01]  /*61b0*/  @P4 STG.E.U16 desc[UR38][R6.64+0xf2], R85 ;  /* 0x0000f25506004986 */ /* 0x0009e2000c101526 */
[----:B0-----:R-:W-:Y:S02]  /*61c0*/  @P1 IMAD.MOV.U32 R4, RZ, RZ, R8 ;  /* 0x000000ffff041224 */ /* 0x001fe400078e0008 */
[----:B------:R-:W-:-:S05]  /*61d0*/  @P1 IMAD.MOV.U32 R5, RZ, RZ, R9 ;  /* 0x000000ffff051224 */ /* 0x000fca00078e0009 */
[----:B------:R4:W-:Y:S04]  /*61e0*/  @P1 STG.E.U16 desc[UR38][R4.64+0xf0], R86 ;  /* 0x0000f05604001986 */ /* 0x0009e8000c101526 */
[----:B------:R4:W-:Y:S02]  /*61f0*/  @P2 STG.E.U16 desc[UR38][R8.64+0xf2], R87 ;  /* 0x0000f25708002986 */ /* 0x0009e4000c101526 */
.L_x_160:
[----:B------:R-:W-:Y:S05]  /*6200*/  BSYNC B0 ;  /* 0x0000000000007941 */ /* 0x000fea0003800000 */
.L_x_34:
[----:B------:R-:W-:Y:S01]  /*6210*/  IADD3 R16, P0, R16, UR36, RZ ;  /* 0x0000002410107c10 */ /* 0x000fe2000ff1e0ff */
[----:B------:R-:W-:Y:S01]  /*6220*/  ULDC.64 UR4, c[0x0][0x650] ;  /* 0x0001940000047ab9 */ /* 0x000fe20000000a00 */
[----:B------:R-:W-:Y:S01]  /*6230*/  PRMT R3, RZ, 0x7610, R3 ;  /* 0x00007610ff037816 */ /* 0x000fe20000000003 */
[----:B------:R-:W-:Y:S01]  /*6240*/  IMAD.MOV.U32 R100, RZ, RZ, -0x1 ;  /* 0xffffffffff647424 */ /* 0x000fe200078e00ff */
[----:B------:R-:W-:Y:S01]  /*6250*/  IADD3.X R17, R17, UR42, RZ, P0, !PT ;  /* 0x0000002a11117c10 */ /* 0x000fe200087fe4ff */
[----:B------:R-:W-:Y:S01]  /*6260*/  IMAD.MOV.U32 R99, RZ, RZ, -0x1 ;  /* 0xffffffffff637424 */ /* 0x000fe200078e00ff */
[----:B------:R-:W-:-:S04]  /*6270*/  ISETP.GE.U32.AND P0, PT, R16, UR4, PT ;  /* 0x0000000410007c0c */ /* 0x000fc8000bf06070 */
[----:B------:R-:W-:-:S13]  /*6280*/  ISETP.GE.U32.AND.EX P0, PT, R17, UR5, PT, P0 ;  /* 0x0000000511007c0c */ /* 0x000fda000bf06100 */
[----:B------:R-:W-:Y:S05]  /*6290*/  @P0 BRA `(.L_x_161) ;  /* 0x00000004004c0947 */ /* 0x000fea0003800000 */
[----:B------:R-:W0:Y:S01]  /*62a0*/  LDC.64 R10, c[0x0][0x628] ;  /* 0x00018a00ff0a7b82 */ /* 0x000e220000000a00 */
[----:B---3--:R-:W3:Y:S01]  /*62b0*/  S2R R12, SR_CTAID.X ;  /* 0x00000000000c7919 */ /* 0x008ee20000002500 */
[----:B-12-4-:R-:W-:Y:S02]  /*62c0*/  IMAD.MOV.U32 R8, RZ, RZ, R16 ;  /* 0x000000ffff087224 */ /* 0x016fe400078e0010 */
[----:B------:R-:W-:Y:S01]  /*62d0*/  IMAD.MOV.U32 R9, RZ, RZ, R17 ;  /* 0x000000ffff097224 */ /* 0x000fe200078e0011 */
[----:B------:R-:W1:Y:S03]  /*62e0*/  S2R R20, SR_CTAID.Y ;  /* 0x0000000000147919 */ /* 0x000e660000002600 */
[----:B------:R-:W2:Y:S08]  /*62f0*/  LDC R0, c[0x0][0x630] ;  /* 0x00018c00ff007b82 */ /* 0x000eb00000000800 */
[----:B------:R-:W4:Y:S01]  /*6300*/  LDC.64 R14, c[0x0][0x620] ;  /* 0x00018800ff0e7b82 */ /* 0x000f220000000a00 */
[----:B0-----:R-:W-:-:S04]  /*6310*/  ISETP.NE.U32.AND P0, PT, R10, RZ, PT ;  /* 0x000000ff0a00720c */ /* 0x001fc80003f05070 */
[----:B------:R-:W-:-:S13]  /*6320*/  ISETP.NE.AND.EX P0, PT, R11, RZ, PT, P0 ;  /* 0x000000ff0b00720c */ /* 0x000fda0003f05300 */
[----:B-1234-:R-:W-:Y:S05]  /*6330*/  @!P0 BRA `(.L_x_162) ;  /* 0x0000000000288947 */ /* 0x01efea0003800000 */
        /* <DEDUP_REMOVED lines=10> */
.L_x_162:
[-CC-:B------:R-:W-:Y:S01]  /*63e0*/  SHF.R.U64 R99, R8, R0.reuse, R9.reuse ;  /* 0x0000000008637219 */ /* 0x180fe20000001209 */
[----:B------:R-:W0:Y:S01]  /*63f0*/  LDC.64 R26, c[0x0][0x640] ;  /* 0x00019000ff1a7b82 */ /* 0x000e220000000a00 */
[----:B------:R-:W-:Y:S01]  /*6400*/  SHF.R.U32.HI R0, RZ, R0, R9 ;  /* 0x00000000ff007219 */ /* 0x000fe20000011609 */
[----:B------:R-:W-:Y:S01]  /*6410*/  ULDC UR4, c[0x0][0x150] ;  /* 0x0000540000047ab9 */ /* 0x000fe20000000800 */
[----:B------:R-:W-:Y:S02]  /*6420*/  IADD3 R3, P0, RZ, -R99, RZ ;  /* 0x80000063ff037210 */ /* 0x000fe40007f1e0ff */
[----:B------:R-:W-:-:S03]  /*6430*/  I2FP.F32.U32 R7, R12 ;  /* 0x0000000c00077245 */ /* 0x000fc60000201000 */
[----:B------:R-:W1:Y:S01]  /*6440*/  LDC R6, c[0x0][0x618] ;  /* 0x00018600ff067b82 */ /* 0x000e620000000800 */
[----:B------:R-:W-:Y:S02]  /*6450*/  IMAD.X R5, RZ, RZ, ~R0, P0 ;  /* 0x000000ffff057224 */ /* 0x000fe400000e0e00 */
[----:B------:R-:W-:Y:S01]  /*6460*/  FMUL R7, R7, UR4 ;  /* 0x0000000407077c20 */ /* 0x000fe20008400000 */
[----:B------:R-:W-:Y:S01]  /*6470*/  ULDC UR4, c[0x0][0x154] ;  /* 0x0000550000047ab9 */ /* 0x000fe20000000800 */
[-C--:B------:R-:W-:Y:S02]  /*6480*/  IMAD R0, R5, R14.reuse, RZ ;  /* 0x0000000e05007224 */ /* 0x080fe400078e02ff */
[C---:B------:R-:W-:Y:S01]  /*6490*/  IMAD.WIDE.U32 R4, R3.reuse, R14, R16 ;  /* 0x0000000e03047225 */ /* 0x040fe200078e0010 */
[----:B------:R-:W2:Y:S01]  /*64a0*/  LDC R11, c[0x0][0x608] ;  /* 0x00018200ff0b7b82 */ /* 0x000ea20000000800 */
[----:B------:R-:W3:Y:S02]  /*64b0*/  F2I.U32.TRUNC.NTZ R7, R7 ;  /* 0x0000000700077305 */ /* 0x000ee4000020f000 */
[----:B------:R-:W-:-:S04]  /*64c0*/  IMAD R3, R3, R15, R0 ;  /* 0x0000000f03037224 */ /* 0x000fc800078e0200 */
[----:B------:R-:W-:Y:S01]  /*64d0*/  IMAD.IADD R3, R5, 0x1, R3 ;  /* 0x0000000105037824 */ /* 0x000fe200078e0203 */
[----:B------:R-:W4:Y:S01]  /*64e0*/  LDC R8, c[0x0][0x658] ;  /* 0x00019600ff087b82 */ /* 0x000f220000000800 */
[----:B------:R-:W-:Y:S02]  /*64f0*/  I2FP.F32.U32 R5, R20 ;  /* 0x0000001400057245 */ /* 0x000fe40000201000 */
[----:B0-----:R-:W-:-:S04]  /*6500*/  ISETP.NE.U32.AND P0, PT, R26, RZ, PT ;  /* 0x000000ff1a00720c */ /* 0x001fc80003f05070 */
[----:B------:R-:W-:Y:S01]  /*6510*/  ISETP.NE.AND.EX P0, PT, R27, RZ, PT, P0 ;  /* 0x000000ff1b00720c */ /* 0x000fe20003f05300 */
[----:B------:R-:W0:Y:S01]  /*6520*/  LDC R9, c[0x0][0x144] ;  /* 0x00005100ff097b82 */ /* 0x000e220000000800 */
[-C--:B-1----:R-:W-:Y:S01]  /*6530*/  SHF.R.U64 R13, R4, R6.reuse, R3 ;  /* 0x00000006040d7219 */ /* 0x082fe20000001203 */
[----:B---3--:R-:W-:Y:S01]  /*6540*/  IMAD.MOV R7, RZ, RZ, -R7 ;  /* 0x000000ffff077224 */ /* 0x008fe200078e0a07 */
[----:B------:R-:W-:Y:S01]  /*6550*/  SHF.R.U32.HI R0, RZ, R6, R3 ;  /* 0x00000006ff007219 */ /* 0x000fe20000011603 */
[----:B------:R-:W-:-:S04]  /*6560*/  FMUL R6, R5, UR4 ;  /* 0x0000000405067c20 */ /* 0x000fc80008400000 */
[----:B------:R-:W1:Y:S01]  /*6570*/  LDC R21, c[0x0][0x148] ;  /* 0x00005200ff157b82 */ /* 0x000e620000000800 */
[----:B------:R3:W0:Y:S01]  /*6580*/  F2I.U32.TRUNC.NTZ R14, R6 ;  /* 0x00000006000e7305 */ /* 0x000622000020f000 */
[-CC-:B--2---:R-:W-:Y:S02]  /*6590*/  SHF.R.U64 R10, R13, R11.reuse, R0.reuse ;  /* 0x0000000b0d0a7219 */ /* 0x184fe40000001200 */
[----:B------:R-:W-:-:S04]  /*65a0*/  SHF.R.U32.HI R3, RZ, R11, R0 ;  /* 0x0000000bff037219 */ /* 0x000fc80000011600 */
[----:B-----5:R-:W2:Y:S01]  /*65b0*/  LDC R24, c[0x0][0x648] ;  /* 0x00019200ff187b82 */ /* 0x020ea20000000800 */
[-CC-:B----4-:R-:W-:Y:S02]  /*65c0*/  SHF.R.U64 R15, R10, R8.reuse, R3.reuse ;  /* 0x000000080a0f7219 */ /* 0x190fe40000001203 */
[----:B------:R-:W-:-:S03]  /*65d0*/  SHF.R.U32.HI R5, RZ, R8, R3 ;  /* 0x00000008ff057219 */ /* 0x000fc60000011603 */
[----:B------:R-:W-:Y:S02]  /*65e0*/  IMAD.MOV.U32 R4, RZ, RZ, R15 ;  /* 0x000000ffff047224 */ /* 0x000fe400078e000f */
[----:B------:R-:W4:Y:S01]  /*65f0*/  LDC R28, c[0x0][0x638] ;  /* 0x00018e00ff1c7b82 */ /* 0x000f220000000800 */
[----:B0-----:R-:W-:-:S07]  /*6600*/  IMAD R25, R9, R7, R12 ;  /* 0x0000000709197224 */ /* 0x001fce00078e020c */
[----:B------:R-:W0:Y:S08]  /*6610*/  LDC R29, c[0x0][0x610] ;  /* 0x00018400ff1d7b82 */ /* 0x000e300000000800 */
[----:B------:R-:W0:Y:S01]  /*6620*/  LDC R30, c[0x0][0x600] ;  /* 0x00018000ff1e7b82 */ /* 0x000e220000000800 */
[----:B-1-3--:R-:W-:Y:S05]  /*6630*/  @!P0 BRA `(.L_x_163) ;  /* 0x0000000000288947 */ /* 0x00afea0003800000 */
[----:B------:R-:W1:Y:S02]  /*6640*/  LDC R0, c[0x0][0x64c] ;  /* 0x00019300ff007b82 */ /* 0x000e640000000800 */
[----:B-1----:R-:W-:-:S05]  /*6650*/  IADD3 R3, P0, R15, R0, RZ ;  /* 0x000000000f037210 */ /* 0x002fca0007f1e0ff */
        /* <DEDUP_REMOVED lines=8> */
.L_x_163:
[----:B------:R-:W-:Y:S01]  /*66e0*/  ISETP.NE.AND P0, PT, R2, 0x1, PT ;  /* 0x000000010200780c */ /* 0x000fe20003f05270 */
[----:B------:R-:W-:Y:S01]  /*66f0*/  IMAD.MOV R14, RZ, RZ, -R14 ;  /* 0x000000ffff0e7224 */ /* 0x000fe200078e0a0e */
[----:B--2---:R-:W-:Y:S02]  /*6700*/  SHF.R.U64 R0, R4, R24, R5 ;  /* 0x0000001804007219 */ /* 0x004fe40000001205 */
[----:B------:R-:W-:Y:S02]  /*6710*/  LOP3.LUT R3, R10, R97, RZ, 0xc0, !PT ;  /* 0x000000610a037212 */ /* 0x000fe400078ec0ff */
[----:B------:R-:W-:Y:S01]  /*6720*/  LOP3.LUT R6, R13, R96, RZ, 0xc0, !PT ;  /* 0x000000600d067212 */ /* 0x000fe200078ec0ff */
[----:B------:R-:W-:Y:S02]  /*6730*/  IMAD.MOV R4, RZ, RZ, -R0 ;  /* 0x000000ffff047224 */ /* 0x000fe400078e0a00 */
[----:B------:R-:W-:Y:S02]  /*6740*/  IMAD R0, R92, R0, R3 ;  /* 0x000000005c007224 */ /* 0x000fe400078e0203 */
[----:B----4-:R-:W-:-:S02]  /*6750*/  IMAD R3, R4, R28, R15 ;  /* 0x0000001c04037224 */ /* 0x010fc400078e020f */
[----:B------:R-:W-:Y:S02]  /*6760*/  @P0 IMAD R25, R21, R14, R20 ;  /* 0x0000000e15190224 */ /* 0x000fe400078e0214 */
[----:B0-----:R-:W-:Y:S02]  /*6770*/  IMAD R5, R3, R30, R6 ;  /* 0x0000001e03057224 */ /* 0x001fe400078e0206 */
[----:B------:R-:W-:Y:S02]  /*6780*/  IMAD R0, R0, R29, R25 ;  /* 0x0000001d00007224 */ /* 0x000fe400078e0219 */
[----:B------:R-:W-:-:S03]  /*6790*/  IMAD.MOV.U32 R4, RZ, RZ, 0x1 ;  /* 0x00000001ff047424 */ /* 0x000fc600078e00ff */
[----:B------:R-:W-:Y:S02]  /*67a0*/  SEL R100, R5, R0, !P0 ;  /* 0x0000000005647207 */ /* 0x000fe40004000000 */
[----:B------:R-:W-:Y:S02]  /*67b0*/  PRMT R3, R4, 0x7610, R3 ;  /* 0x0000761004037816 */ /* 0x000fe40000000003 */
[----:B------:R-:W-:-:S07]  /*67c0*/  SEL R0, R0, R5, !P0 ;  /* 0x0000000500007207 */ /* 0x000fce0004000000 */
.L_x_161:
[----:B------:R-:W-:Y:S01]  /*67d0*/  UIMAD.WIDE.U32 UR4, UR41, 0x24924925, URZ ;  /* 0x24924925290478a5 */ /* 0x000fe2000f8e003f */
[----:B------:R-:W-:Y:S01]  /*67e0*/  LOP3.LUT P0, RZ, R3, 0xff, RZ, 0xc0, !PT ;  /* 0x000000ff03ff7812 */ /* 0x000fe2000780c0ff */
[----:B------:R-:W-:Y:S02]  /*67f0*/  IMAD.MOV.U32 R101, RZ, RZ, R0 ;  /* 0x000000ffff657224 */ /* 0x000fe400078e0000 */
[----:B------:R-:W-:-:S04]  /*6800*/  UIADD3 UR4, UR41, -UR5, URZ ;  /* 0x8000000529047290 */ /* 0x000fc8000fffe03f */
[----:B------:R-:W-:-:S04]  /*6810*/  ULEA.HI UR4, UR4, UR5, URZ, 0x1f ;  /* 0x0000000504047291 */ /* 0x000fc8000f8ff83f */
[----:B------:R-:W-:-:S04]  /*6820*/  USHF.R.U32.HI UR4, URZ, 0x2, UR4 ;  /* 0x000000023f047899 */ /* 0x000fc80008011604 */
[----:B------:R-:W-:Y:S01]  /*6830*/  UIMAD UR41, UR4, -0x7, UR41 ;  /* 0xfffffff9042978a4 */ /* 0x000fe2000f8e0229 */
[----:B------:R-:W-:Y:S11]  /*6840*/  @P0 BRA `(.L_x_164) ;  /* 0xffffffac00080947 */ /* 0x000ff6000383ffff */
[----:B------:R-:W-:Y:S05]  /*6850*/  EXIT ;  /* 0x000000000000794d */ /* 0x000fea0003800000 */
.L_x_7:
        /* <DEDUP_REMOVED lines=26> */
.L_x_166:
[----:B------:R-:W0:Y:S01]  /*6a00*/  LDC.64 R28, c[0x0][0x640] ;  /* 0x00019000ff1c7b82 */ /* 0x000e220000000a00 */
[-CC-:B------:R-:W-:Y:S01]  /*6a10*/  SHF.R.U64 R22, R14, R6.reuse, R15.reuse ;  /* 0x000000060e167219 */ /* 0x180fe2000000120f */
[----:B------:R-:W-:Y:S01]  /*6a20*/  IMAD.MOV.U32 R30, RZ, RZ, 0x1 ;  /* 0x00000001ff1e7424 */ /* 0x000fe200078e00ff */
[----:B------:R-:W-:Y:S02]  /*6a30*/  SHF.R.U32.HI R6, RZ, R6, R15 ;  /* 0x00000006ff067219 */ /* 0x000fe4000001160f */
[----:B------:R-:W-:-:S03]  /*6a40*/  IADD3 R13, P0, RZ, -R22, RZ ;  /* 0x80000016ff0d7210 */ /* 0x000fc60007f1e0ff */
[----:B------:R-:W1:Y:S02]  /*6a50*/  LDC R12, c[0x0][0x618] ;  /* 0x00018600ff0c7b82 */ /* 0x000e640000000800 */
[----:B------:R-:W-:-:S04]  /*6a60*/  IMAD.X R11, RZ, RZ, ~R6, P0 ;  /* 0x000000ffff0b7224 */ /* 0x000fc800000e0e06 */
[-C--:B------:R-:W-:Y:S02]  /*6a70*/  IMAD R6, R11, R24.reuse, RZ ;  /* 0x000000180b067224 */ /* 0x080fe400078e02ff */
[----:B------:R-:W2:Y:S01]  /*6a80*/  LDC R14, c[0x0][0x608] ;  /* 0x00018200ff0e7b82 */ /* 0x000ea20000000800 */
[----:B------:R-:W-:-:S04]  /*6a90*/  IMAD.WIDE.U32 R10, R13, R24, R16 ;  /* 0x000000180d0a7225 */ /* 0x000fc800078e0010 */
[----:B------:R-:W-:-:S03]  /*6aa0*/  IMAD R13, R13, R25, R6 ;  /* 0x000000190d0d7224 */ /* 0x000fc600078e0206 */
[----:B------:R-:W3:Y:S01]  /*6ab0*/  LDC R27, c[0x0][0x658] ;  /* 0x00019600ff1b7b82 */ /* 0x000ee20000000800 */
[----:B------:R-:W-:Y:S01]  /*6ac0*/  IMAD.IADD R11, R11, 0x1, R13 ;  /* 0x000000010b0b7824 */ /* 0x000fe200078e020d */
[----:B0-----:R-:W-:-:S04]  /*6ad0*/  ISETP.NE.U32.AND P0, PT, R28, RZ, PT ;  /* 0x000000ff1c00720c */ /* 0x001fc80003f05070 */
[----:B------:R-:W-:Y:S02]  /*6ae0*/  ISETP.NE.AND.EX P0, PT, R29, RZ, PT, P0 ;  /* 0x000000ff1d00720c */ /* 0x000fe40003f05300 */
[----:B------:R-:W0:Y:S01]  /*6af0*/  LDC R24, c[0x0][0x600] ;  /* 0x00018000ff187b82 */ /* 0x000e220000000800 */
[-CC-:B-1----:R-:W-:Y:S01]  /*6b00*/  SHF.R.U64 R8, R10, R12.reuse, R11.reuse ;  /* 0x0000000c0a087219 */ /* 0x182fe2000000120b */
[----:B------:R-:W-:Y:S01]  /*6b10*/  IMAD.MOV.U32 R10, RZ, RZ, -0x1 ;  /* 0xffffffffff0a7424 */ /* 0x000fe200078e00ff */
[----:B------:R-:W-:-:S05]  /*6b20*/  SHF.R.U32.HI R11, RZ, R12, R11 ;  /* 0x0000000cff0b7219 */ /* 0x000fca000001160b */
[----:B------:R-:W1:Y:S01]  /*6b30*/  LDC R25, c[0x0][0x648] ;  /* 0x00019200ff197b82 */ /* 0x000e620000000800 */
[-CC-:B--2---:R-:W-:Y:S02]  /*6b40*/  SHF.R.U64 R21, R8, R14.reuse, R11.reuse ;  /* 0x0000000e08157219 */ /* 0x184fe4000000120b */
[----:B------:R-:W-:-:S05]  /*6b50*/  SHF.R.U32.HI R6, RZ, R14, R11 ;  /* 0x0000000eff067219 */ /* 0x000fca000001160b */
[----:B------:R-:W2:Y:S01]  /*6b60*/  LDC R26, c[0x0][0x638] ;  /* 0x00018e00ff1a7b82 */ /* 0x000ea20000000800 */
[-C--:B---3--:R-:W-:Y:S02]  /*6b70*/  SHF.L.U32 R10, R10, R27.reuse, RZ ;  /* 0x0000001b0a0a7219 */ /* 0x088fe400000006ff */
[-CC-:B------:R-:W-:Y:S02]  /*6b80*/  SHF.R.U64 R23, R21, R27.reuse, R6.reuse ;  /* 0x0000001b15177219 */ /* 0x180fe40000001206 */
[----:B------:R-:W-:Y:S02]  /*6b90*/  LOP3.LUT R32, RZ, R10, RZ, 0x33, !PT ;  /* 0x0000000aff207212 */ /* 0x000fe400078e33ff */
[----:B------:R-:W-:Y:S01]  /*6ba0*/  SHF.R.U32.HI R11, RZ, R27, R6 ;  /* 0x0000001bff0b7219 */ /* 0x000fe20000011606 */
[----:B------:R-:W3:Y:S01]  /*6bb0*/  LDC R31, c[0x0][0x610] ;  /* 0x00018400ff1f7b82 */ /* 0x000ee20000000800 */
[----:B------:R-:W-:Y:S01]  /*6bc0*/  IMAD.MOV.U32 R10, RZ, RZ, R23 ;  /* 0x000000ffff0a7224 */ /* 0x000fe200078e0017 */
[----:B------:R-:W-:Y:S06]  /*6bd0*/  @!P0 BRA `(.L_x_167) ;  /* 0x0000000000288947 */ /* 0x000fec0003800000 */
        /* <DEDUP_REMOVED lines=10> */
.L_x_167:
[----:B------:R-:W-:Y:S02]  /*6c80*/  ISETP.NE.AND P0, PT, R2, 0x1, PT ;  /* 0x000000010200780c */ /* 0x000fe40003f05270 */
[----:B-1----:R-:W-:Y:S01]  /*6c90*/  SHF.R.U64 R6, R10, R25, R11 ;  /* 0x000000190a067219 */ /* 0x002fe2000000120b */
[----:B0-----:R-:W-:Y:S01]  /*6ca0*/  VIADD R11, R24, 0xffffffff ;  /* 0xffffffff180b7836 */ /* 0x001fe20000000000 */
[----:B------:R-:W-:Y:S02]  /*6cb0*/  SHF.L.U32 R30, R30, R27, RZ ;  /* 0x0000001b1e1e7219 */ /* 0x000fe400000006ff */
[----:B------:R-:W-:Y:S01]  /*6cc0*/  LOP3.LUT R5, R21, R32, RZ, 0xc0, !PT ;  /* 0x0000002015057212 */ /* 0x000fe200078ec0ff */
[----:B------:R-:W-:-:S04]  /*6cd0*/  IMAD.MOV R10, RZ, RZ, -R6 ;  /* 0x000000ffff0a7224 */ /* 0x000fc800078e0a06 */
[----:B------:R-:W-:Y:S01]  /*6ce0*/  IMAD R6, R30, R6, R5 ;  /* 0x000000061e067224 */ /* 0x000fe200078e0205 */
[----:B------:R-:W-:Y:S01]  /*6cf0*/  LOP3.LUT R5, R8, R11, RZ, 0xc0, !PT ;  /* 0x0000000b08057212 */ /* 0x000fe200078ec0ff */
[----:B------:R-:W-:Y:S02]  /*6d00*/  @P0 IMAD R7, R9, R20, R4 ;  /* 0x0000001409070224 */ /* 0x000fe400078e0204 */
[----:B--2---:R-:W-:Y:S02]  /*6d10*/  IMAD R4, R10, R26, R23 ;  /* 0x0000001a0a047224 */ /* 0x004fe400078e0217 */
[----:B---3--:R-:W-:Y:S02]  /*6d20*/  IMAD R7, R6, R31, R7 ;  /* 0x0000001f06077224 */ /* 0x008fe400078e0207 */
[----:B------:R-:W-:Y:S02]  /*6d30*/  IMAD R4, R4, R24, R5 ;  /* 0x0000001804047224 */ /* 0x000fe400078e0205 */
[----:B------:R-:W-:-:S02]  /*6d40*/  IMAD.MOV.U32 R8, RZ, RZ, 0x1 ;  /* 0x00000001ff087424 */ /* 0x000fc400078e00ff */
[----:B------:R-:W-:Y:S01]  /*6d50*/  IMAD.MOV.U32 R6, RZ, RZ, R22 ;  /* 0x000000ffff067224 */ /* 0x000fe200078e0016 */
[----:B------:R-:W-:Y:S02]  /*6d60*/  SEL R19, R4, R7, !P0 ;  /* 0x0000000704137207 */ /* 0x000fe40004000000 */
[----:B------:R-:W-:-:S07]  /*6d70*/  SEL R21, R7, R4, !P0 ;  /* 0x0000000407157207 */ /* 0x000fce0004000000 */
.L_x_165:
[----:B------:R-:W-:-:S08]  /*6d80*/  NOP ;  /* 0x0000000000007918 */ /* 0x000fd00000000000 */
[----:B------:R-:W0:-:S00]  /*6d90*/  USETMAXREG.DEALLOC.CTAPOOL 0x28 ;  /* 0x00000028000079c8 */ /* 0x000e0000080e0500 */
[----:B0-----:R-:W-:-:S13]  /*6da0*/  ISETP.NE.AND P0, PT, R3, RZ, PT ;  /* 0x000000ff0300720c */ /* 0x001fda0003f05270 */
[----:B------:R-:W-:Y:S05]  /*6db0*/  @P0 EXIT ;  /* 0x000000000000094d */ /* 0x000fea0003800000 */
[----:B------:R-:W-:Y:S01]  /*6dc0*/  LOP3.LUT P0, RZ, R8, 0xff, RZ, 0xc0, !PT ;  /* 0x000000ff08ff7812 */ /* 0x000fe2000780c0ff */
[----:B------:R-:W-:Y:S02]  /*6dd0*/  IMAD.MOV.U32 R3, RZ, RZ, 0x1 ;  /* 0x00000001ff037424 */ /* 0x000fe400078e00ff */
[----:B------:R-:W-:-:S10]  /*6de0*/  IMAD.MOV.U32 R8, RZ, RZ, RZ ;  /* 0x000000ffff087224 */ /* 0x000fd400078e00ff */
[----:B------:R-:W-:Y:S05]  /*6df0*/  @!P0 BRA `(.L_x_168) ;  /* 0x0000000c004c8947 */ /* 0x000fea0003800000 */
[----:B------:R-:W0:Y:S01]  /*6e00*/  LDC R3, c[0x0][0x28c] ;  /* 0x0000a300ff037b82 */ /* 0x000e220000000800 */
[----:B------:R-:W-:Y:S01]  /*6e10*/  ULDC UR5, c[0x0][0x658] ;  /* 0x0001960000057ab9 */ /* 0x000fe20000000800 */
[----:B------:R-:W-:Y:S01]  /*6e20*/  UMOV UR6, 0xffffffff ;  /* 0xffffffff00067882 */ /* 0x000fe20000000000 */
[----:B------:R-:W-:Y:S01]  /*6e30*/  BSSY B0, `(.L_x_168) ;  /* 0x00000cf000007945 */ /* 0x000fe20003800000 */
[----:B------:R-:W-:Y:S01]  /*6e40*/  USHF.L.U32 UR6, UR6, UR5, URZ ;  /* 0x0000000506067299 */ /* 0x000fe2000800063f */
[----:B------:R-:W-:Y:S01]  /*6e50*/  IMAD.MOV.U32 R10, RZ, RZ, 0x1 ;  /* 0x00000001ff0a7424 */ /* 0x000fe200078e00ff */
[----:B------:R-:W-:Y:S01]  /*6e60*/  LOP3.LUT R9, R18, 0x2, RZ, 0xfc, !PT ;  /* 0x0000000212097812 */ /* 0x000fe200078efcff */
[----:B------:R-:W-:Y:S01]  /*6e70*/  IMAD.MOV.U32 R8, RZ, RZ, RZ ;  /* 0x000000ffff087224 */ /* 0x000fe200078e00ff */
[----:B------:R-:W1:Y:S01]  /*6e80*/  S2UR UR8, SR_CgaCtaId ;  /* 0x00000000000879c3 */ /* 0x000e620000008800 */
[----:B------:R-:W-:Y:S01]  /*6e90*/  ULDC UR4, c[0x0][0x600] ;  /* 0x0001800000047ab9 */ /* 0x000fe20000000800 */
[----:B------:R-:W-:Y:S01]  /*6ea0*/  UMOV UR7, 0x1 ;  /* 0x0000000100077882 */ /* 0x000fe20000000000 */
[----:B------:R-:W-:-:S02]  /*6eb0*/  UIADD3 UR4, UR4, -0x1, URZ ;  /* 0xffffffff04047890 */ /* 0x000fc4000fffe03f */
[----:B------:R-:W-:Y:S02]  /*6ec0*/  USHF.L.U32 UR21, UR7, UR5, URZ ;  /* 0x0000000507157299 */ /* 0x000fe4000800063f */
[----:B------:R-:W-:Y:S01]  /*6ed0*/  ULOP3.LUT UR13, URZ, UR6, URZ, 0x33, !UPT ;  /* 0x000000063f0d7292 */ /* 0x000fe2000f8e333f */
[----:B------:R-:W-:Y:S01]  /*6ee0*/  ULDC.64 UR30, c[0x0][0x198] ;  /* 0x00006600001e7ab9 */ /* 0x000fe20000000a00 */
[----:B0-----:R-:W-:-:S05]  /*6ef0*/  VIADD R3, R3, 0x3f ;  /* 0x0000003f03037836 */ /* 0x001fca0000000000 */
[----:B------:R-:W-:Y:S01]  /*6f00*/  SHF.R.S32.HI R4, RZ, 0x1f, R3 ;  /* 0x0000001fff047819 */ /* 0x000fe20000011403 */
[----:B-1----:R-:W-:-:S03]  /*6f10*/  IMAD.U32 R12, RZ, RZ, UR8 ;  /* 0x00000008ff0c7e24 */ /* 0x002fc6000f8e00ff */
[----:B------:R-:W-:Y:S01]  /*6f20*/  LEA.HI R4, R4, R3, RZ, 0x6 ;  /* 0x0000000304047211 */ /* 0x000fe200078f30ff */
[----:B------:R-:W-:-:S03]  /*6f30*/  IMAD.MOV.U32 R3, RZ, RZ, 0x1 ;  /* 0x00000001ff037424 */ /* 0x000fc600078e00ff */
[----:B------:R-:W-:-:S05]  /*6f40*/  SHF.R.S32.HI R11, RZ, 0x6, R4 ;  /* 0x00000006ff0b7819 */ /* 0x000fca0000011404 */
[----:B------:R-:W-:-:S07]  /*6f50*/  VIADD R13, R11, 0x1 ;  /* 0x000000010b0d7836 */ /* 0x000fce0000000000 */
.L_x_179:
[----:B------:R-:W-:-:S03]  /*6f60*/  UMOV UR5, 0xffffffff ;  /* 0xffffffff00057882 */ /* 0x000fc60000000000 */
[----:B------:R-:W-:Y:S05]  /*6f70*/  BRA.DIV UR5, `(.L_x_169) ;  /* 0x0000001205407947 */ /* 0x000fea000b800000 */
[----:B------:R-:W-:-:S13]  /*6f80*/  ELECT P6, URZ, PT ;  /* 0x00000000003f782f */ /* 0x000fda00038c0000 */
.L_x_193:
[----:B------:R-:W-:Y:S04]  /*6f90*/  BSSY B1, `(.L_x_170) ;  /* 0x0000044000017945 */ /* 0x000fe80003800000 */
[----:B------:R-:W-:Y:S05]  /*6fa0*/  @!P6 BRA `(.L_x_171) ;  /* 0x000000040008e947 */ /* 0x000fea0003800000 */
[----:B------:R-:W0:Y:S02]  /*6fb0*/  LDC R4, c[0x0][0x28c] ;  /* 0x0000a300ff047b82 */ /* 0x000e240000000800 */
[----:B0-----:R-:W-:-:S13]  /*6fc0*/  ISETP.GE.AND P0, PT, R4, 0x1, PT ;  /* 0x000000010400780c */ /* 0x001fda0003f06270 */
[----:B------:R-:W-:Y:S05]  /*6fd0*/  @!P0 BRA `(.L_x_171) ;  /* 0x0000000000fc8947 */ /* 0x000fea0003800000 */
[----:B------:R-:W-:Y:S02]  /*6fe0*/  IMAD R21, R21, 0x8, R12 ;  /* 0x0000000815157824 */ /* 0x000fe400078e020c */
[----:B------:R-:W-:Y:S02]  /*6ff0*/  IMAD.SHL.U32 R19, R19, 0x80, RZ ;  /* 0x0000008013137824 */ /* 0x000fe400078e00ff */
[----:B------:R-:W-:Y:S02]  /*7000*/  IMAD.MOV.U32 R22, RZ, RZ, RZ ;  /* 0x000000ffff167224 */ /* 0x000fe400078e00ff */
[----:B------:R-:W-:Y:S02]  /*7010*/  IMAD.MOV.U32 R4, RZ, RZ, R13 ;  /* 0x000000ffff047224 */ /* 0x000fe400078e000d */
[----:B------:R-:W-:Y:S02]  /*7020*/  IMAD.MOV.U32 R5, RZ, RZ, R3 ;  /* 0x000000ffff057224 */ /* 0x000fe400078e0003 */
[----:B------:R-:W-:-:S02]  /*7030*/  IMAD.MOV.U32 R7, RZ, RZ, R8 ;  /* 0x000000ffff077224 */ /* 0x000fc400078e0008 */
[----:B------:R-:W-:Y:S02]  /*7040*/  IMAD.SHL.U32 R21, R21, 0x10, RZ ;  /* 0x0000001015157824 */ /* 0x000fe400078e00ff */
[----:B------:R-:W-:-:S07]  /*7050*/  VIADD R24, R19, 0x40 ;  /* 0x0000004013187836 */ /* 0x000fce0000000000 */
.L_x_174:
[----:B------:R-:W0:Y:S01]  /*7060*/  S2UR UR5, SR_CgaCtaId ;  /* 0x00000000000579c3 */ /* 0x000e220000008800 */
[----:B------:R-:W-:Y:S02]  /*7070*/  MOV R15, 0x400 ;  /* 0x00000400000f7802 */ /* 0x000fe40000000f00 */
[----:B------:R-:W-:Y:S02]  /*7080*/  SHF.L.U32 R14, R5, 0x1f, RZ ;  /* 0x0000001f050e7819 */ /* 0x000fe400000006ff */
[----:B------:R-:W-:Y:S01]  /*7090*/  ISETP.NE.AND P1, PT, R0, RZ, PT ;  /* 0x000000ff0000720c */ /* 0x000fe20003f25270 */
[----:B0-----:R-:W-:-:S05]  /*70a0*/  IMAD.U32 R12, RZ, RZ, UR5 ;  /* 0x00000005ff0c7e24 */ /* 0x001fca000f8e00ff */
[----:B------:R-:W-:-:S07]  /*70b0*/  LEA R20, R12, R15, 0x18 ;  /* 0x0000000f0c147211 */ /* 0x000fce00078ec0ff */
[----:B------:R-:W0:Y:S01]  /*70c0*/  @!P1 LDC R15, c[0x0][0x500] ;  /* 0x00014000ff0f9b82 */ /* 0x000e220000000800 */
[----:B------:R-:W-:-:S04]  /*70d0*/  IMAD R23, R7, 0x8, R20 ;  /* 0x0000000807177824 */ /* 0x000fc800078e0214 */
[----:B------:R-:W1:Y:S02]  /*70e0*/  SYNCS.PHASECHK.TRANS64.TRYWAIT P0, [R23+URZ+0x38], R14 ;  /* 0x0000380e170075a7 */ /* 0x000e64000800017f */
[----:B-1----:R-:W-:Y:S05]  /*70f0*/  @!P0 BRA `(.L_x_172) ;  /* 0x0000001000008947 */ /* 0x002fea0003800000 */
.L_x_194:
[----:B-1----:R-:W-:Y:S01]  /*7100*/  PRMT R14, R9, 0x9910, RZ ;  /* 0x00009910090e7816 */ /* 0x002fe200000000ff */
[----:B0-----:R0:W-:Y:S03]  /*7110*/  @!P1 SYNCS.ARRIVE.TRANS64 RZ, [R23+URZ], R15 ;  /* 0x0000000f17ff99a7 */ /* 0x0011e6000800003f */
[----:B------:R-:W-:-:S13]  /*7120*/  ISETP.NE.AND P0, PT, R14, 0x2, PT ;  /* 0x000000020e00780c */ /* 0x000fda0003f05270 */
[----:B0-----:R-:W-:Y:S05]  /*7130*/  @P0 BRA `(.L_x_173) ;  /* 0x0000000000040947 */ /* 0x001fea0003800000 */
[----:B------:R-:W-:Y:S01]  /*7140*/  BPT.TRAP 0x1 ;  /* 0x000000040000795c */ /* 0x000fe20000300000 */
.L_x_173:
[----:B------:R-:W-:Y:S01]  /*7150*/  IMAD R14, R7, 0x8, R12 ;  /* 0x00000008070e7824 */ /* 0x000fe200078e020c */
[----:B------:R-:W-:Y:S01]  /*7160*/  R2UR UR27, R22 ;  /* 0x00000000161b72ca */ /* 0x000fe200000e0000 */
[----:B------:R-:W-:Y:S01]  /*7170*/  VIADD R4, R4, 0xffffffff ;  /* 0xffffffff04047836 */ /* 0x000fe20000000000 */
[----:B------:R-:W-:Y:S01]  /*7180*/  R2UR UR9, R23 ;  /* 0x00000000170972ca */ /* 0x000fe200000e0000 */
[----:B------:R-:W-:Y:S01]  /*7190*/  IMAD.SHL.U32 R14, R14, 0x400, RZ ;  /* 0x000004000e0e7824 */ /* 0x000fe200078e00ff */
[----:B------:R-:W-:Y:S01]  /*71a0*/  R2UR UR12, R6 ;  /* 0x00000000060c72ca */ /* 0x000fe200000e0000 */
[----:B------:R-:W-:Y:S01]  /*71b0*/  UIADD3 UR6, UP0, UR30, 0xf0, URZ ;  /* 0x000000f01e067890 */ /* 0x000fe2000ff1e03f */
[----:B------:R-:W-:Y:S01]  /*71c0*/  R2UR UR11, R21 ;  /* 0x00000000150b72ca */ /* 0x000fe200000e0000 */
[--C-:B------:R-:W-:Y:S01]  /*71d0*/  IMAD R14, R14, 0x2, R20.reuse ;  /* 0x000000020e0e7824 */ /* 0x100fe200078e0214 */
[----:B------:R-:W-:Y:S01]  /*71e0*/  UIADD3 UR32, UP1, UR30, 0x1f0, URZ ;  /* 0x000001f01e207890 */ /* 0x000fe2000ff3e03f */
[----:B------:R-:W-:Y:S01]  /*71f0*/  IMAD R20, R7, 0x4000, R20 ;  /* 0x0000400007147824 */ /* 0x000fe200078e0214 */
[----:B------:R-:W-:Y:S01]  /*7200*/  R2UR UR26, R19 ;  /* 0x00000000131a72ca */ /* 0x000fe200000e0000 */
[----:B------:R-:W-:Y:S01]  /*7210*/  UIADD3.X UR7, URZ, UR31, URZ, UP0, !UPT ;  /* 0x0000001f3f077290 */ /* 0x000fe200087fe43f */
[----:B------:R-:W-:Y:S01]  /*7220*/  R2UR UR5, R14 ;  /* 0x000000000e0572ca */ /* 0x000fe200000e0000 */
[----:B------:R-:W-:Y:S01]  /*7230*/  UIADD3.X UR33, URZ, UR31, URZ, UP1, !UPT ;  /* 0x0000001f3f217290 */ /* 0x000fe20008ffe43f */
[----:B------:R-:W-:Y:S01]  /*7240*/  R2UR UR16, R20 ;  /* 0x00000000141072ca */ /* 0x000fe200000e0000 */
[----:B------:R-:W-:Y:S01]  /*7250*/  VIADD R7, R7, 0x1 ;  /* 0x0000000107077836 */ /* 0x000fe20000000000 */
[----:B------:R-:W-:Y:S01]  /*7260*/  R2UR UR18, R24 ;  /* 0x00000000181272ca */ /* 0x000fe200000e0000 */
[----:B------:R-:W-:Y:S01]  /*7270*/  UMOV UR22, 0xff0000 ;  /* 0x00ff000000167882 */ /* 0x000fe20000000000 */
[----:B------:R-:W-:Y:S01]  /*7280*/  ISETP.GT.AND P1, PT, R4, 0x1, PT ;  /* 0x000000010400780c */ /* 0x000fe20003f24270 */
[----:B------:R-:W-:Y:S01]  /*7290*/  UMOV UR14, 0x0 ;  /* 0x00000000000e7882 */ /* 0x000fe20000000000 */
[----:B------:R-:W-:Y:S01]  /*72a0*/  ISETP.NE.AND P0, PT, R7, 0x7, PT ;  /* 0x000000070700780c */ /* 0x000fe20003f05270 */
[----:B------:R-:W-:Y:S01]  /*72b0*/  UMOV UR15, 0x10000000 ;  /* 0x10000000000f7882 */ /* 0x000fe20000000000 */
[----:B------:R-:W-:Y:S01]  /*72c0*/  UMOV UR10, UR27 ;  /* 0x0000001b000a7c82 */ /* 0x000fe20008000000 */
[----:B------:R-:W-:Y:S01]  /*72d0*/  UMOV UR25, UR9 ;  /* 0x0000000900197c82 */ /* 0x000fe20008000000 */
[----:B------:R-:W-:Y:S01]  /*72e0*/  UMOV UR28, UR12 ;  /* 0x0000000c001c7c82 */ /* 0x000fe20008000000 */
[----:B------:R-:W-:Y:S01]  /*72f0*/  UIADD3 UR8, UR5, 0x180, URZ ;  /* 0x0000018005087890 */ /* 0x000fe2000fffe03f */
[----:B------:R-:W-:Y:S01]  /*7300*/  SEL R14, RZ, 0x1, P0 ;  /* 0x00000001ff0e7807 */ /* 0x000fe20000000000 */
[----:B------:R-:W-:Y:S01]  /*7310*/  UIADD3 UR24, UR16, 0x1c180, URZ ;  /* 0x0001c18010187890 */ /* 0x000fe2000fffe03f */
[----:B------:R-:W-:Y:S01]  /*7320*/  VIADD R22, R22, 0x40 ;  /* 0x0000004016167836 */ /* 0x000fe20000000000 */
[----:B------:R-:W-:Y:S01]  /*7330*/  UIADD3 UR16, UR16, 0x1e180, URZ ;  /* 0x0001e18010107890 */ /* 0x000fe2000fffe03f */
[----:B------:R-:W-:Y:S01]  /*7340*/  LOP3.LUT R5, R5, R14, RZ, 0x3c, !PT ;  /* 0x0000000e05057212 */ /* 0x000fe200078e3cff */
[----:B------:R-:W-:Y:S01]  /*7350*/  UMOV UR17, UR9 ;  /* 0x0000000900117c82 */ /* 0x000fe20008000000 */
[----:B------:R-:W-:Y:S01]  /*7360*/  UMOV UR19, UR27 ;  /* 0x0000001b00137c82 */ /* 0x000fe20008000000 */
[----:B------:R-:W-:Y:S01]  /*7370*/  UMOV UR20, UR12 ;  /* 0x0000000c00147c82 */ /* 0x000fe20008000000 */
[----:B------:R0:W-:Y:S01]  /*7380*/  UTMALDG.3D.MULTICAST [UR8], [UR6], UR22, desc[UR14] ;  /* 0x00000e08060073b4 */ /* 0x0001e20008011816 */
[----:B------:R-:W-:Y:S01]  /*7390*/  SEL R7, R7, RZ, P0 ;  /* 0x000000ff07077207 */ /* 0x000fe20000000000 */
[----:B------:R0:W-:Y:S02]  /*73a0*/  UTMALDG.3D [UR24], [UR32], desc[UR14] ;  /* 0x00000e18200075b4 */ /* 0x0001e40008011000 */
[----:B------:R0:W-:Y:S02]  /*73b0*/  UTMALDG.3D [UR16], [UR32], desc[UR14] ;  /* 0x00000e10200075b4 */ /* 0x0001e40008011000 */
[----:B0-----:R-:W-:Y:S05]  /*73c0*/  @P1 BRA `(.L_x_174) ;  /* 0xfffffffc00241947 */ /* 0x001fea000383ffff */
.L_x_171:
[----:B------:R-:W-:Y:S05]  /*73d0*/  BSYNC B1 ;  /* 0x0000000000017941 */ /* 0x000fea0003800000 */
.L_x_170:
[----:B------:R-:W-:Y:S01]  /*73e0*/  LOP3.LUT P1, RZ, R10, 0xff, RZ, 0xc0, !PT ;  /* 0x000000ff0aff7812 */ /* 0x000fe2000782c0ff */
[C---:B------:R-:W-:Y:S01]  /*73f0*/  IMAD.IADD R15, R11.reuse, 0x1, R8 ;  /* 0x000000010b0f7824 */ /* 0x040fe200078e0208 */
[----:B------:R-:W-:Y:S01]  /*7400*/  ULDC.64 UR6, c[0x0][0x650] ;  /* 0x0001940000067ab9 */ /* 0x000fe20000000a00 */
[----:B------:R-:W-:Y:S01]  /*7410*/  ISETP.GE.U32.AND P2, PT, R11, 0x7, PT ;  /* 0x000000070b00780c */ /* 0x000fe20003f46070 */
[----:B------:R-:W-:Y:S01]  /*7420*/  BSSY B1, `(.L_x_175) ;  /* 0x000006d000017945 */ /* 0x000fe20003800000 */
[C---:B------:R-:W-:Y:S01]  /*7430*/  IMAD.WIDE.U32 R4, R15.reuse, 0x24924925, RZ ;  /* 0x249249250f047825 */ /* 0x040fe200078e00ff */
[----:B------:R-:W-:Y:S02]  /*7440*/  ISETP.GT.U32.AND P0, PT, R15, 0x6, PT ;  /* 0x000000060f00780c */ /* 0x000fe40003f04070 */
[----:B------:R-:W-:Y:S01]  /*7450*/  PRMT R10, RZ, 0x7610, R10 ;  /* 0x00007610ff0a7816 */ /* 0x000fe2000000000a */
[----:B------:R-:W-:Y:S01]  /*7460*/  IMAD.MOV.U32 R21, RZ, RZ, -0x1 ;  /* 0xffffffffff157424 */ /* 0x000fe200078e00ff */
[----:B------:R-:W-:Y:S01]  /*7470*/  ISETP.LT.U32.AND P0, PT, R11, 0x7, P0 ;  /* 0x000000070b00780c */ /* 0x000fe20000701070 */
[----:B------:R-:W-:-:S02]  /*7480*/  IMAD.MOV.U32 R19, RZ, RZ, -0x1 ;  /* 0xffffffffff137424 */ /* 0x000fc400078e00ff */
[----:B------:R-:W0:Y:S01]  /*7490*/  @P1 S2R R12, SR_CgaCtaId ;  /* 0x00000000000c1919 */ /* 0x000e220000008800 */
[----:B------:R-:W-:Y:S02]  /*74a0*/  SEL R4, RZ, 0x1, !P0 ;  /* 0x00000001ff047807 */ /* 0x000fe40004000000 */
[----:B------:R-:W-:Y:S02]  /*74b0*/  IADD3 R16, P0, R16, UR36, RZ ;  /* 0x0000002410107c10 */ /* 0x000fe4000ff1e0ff */
[----:B------:R-:W-:Y:S02]  /*74c0*/  @P1 MOV R7, 0x400 ;  /* 0x0000040000071802 */ /* 0x000fe40000000f00 */
[----:B------:R-:W-:Y:S02]  /*74d0*/  IADD3.X R17, R17, UR42, RZ, P0, !PT ;  /* 0x0000002a11117c10 */ /* 0x000fe400087fe4ff */
[----:B------:R-:W-:Y:S02]  /*74e0*/  ISETP.GE.U32.AND P0, PT, R16, UR6, PT ;  /* 0x0000000610007c0c */ /* 0x000fe4000bf06070 */
[----:B------:R-:W-:-:S02]  /*74f0*/  LOP3.LUT R3, R3, R4, RZ, 0x3c, !PT ;  /* 0x0000000403037212 */ /* 0x000fc400078e3cff */
[----:B------:R-:W-:Y:S02]  /*7500*/  ISETP.GE.U32.AND.EX P0, PT, R17, UR7, PT, P0 ;  /* 0x0000000711007c0c */ /* 0x000fe4000bf06100 */
[----:B------:R-:W-:Y:S02]  /*7510*/  PRMT R4, RZ, 0x7610, R4 ;  /* 0x00007610ff047816 */ /* 0x000fe40000000004 */
[----:B0-----:R-:W-:Y:S01]  /*7520*/  @P1 LEA R6, R12, R7, 0x18 ;  /* 0x000000070c061211 */ /* 0x001fe200078ec0ff */
[----:B------:R-:W-:-:S03]  /*7530*/  IMAD.IADD R7, R15, 0x1, -R5 ;  /* 0x000000010f077824 */ /* 0x000fc600078e0a05 */
[----:B------:R0:W-:Y:S02]  /*7540*/  @P1 SYNCS.ARRIVE.TRANS64.A1T0 RZ, [R6+URZ+0x88], RZ ;  /* 0x000088ff06ff19a7 */ /* 0x0001e4000810003f */
[----:B------:R-:W-:-:S04]  /*7550*/  LEA.HI R7, R7, R5, RZ, 0x1f ;  /* 0x0000000507077211 */ /* 0x000fc800078ff8ff */
[----:B------:R-:W-:Y:S01]  /*7560*/  SHF.R.U32.HI R8, RZ, 0x2, R7 ;  /* 0x00000002ff087819 */ /* 0x000fe20000011607 */
[----:B0-----:R-:W-:-:S03]  /*7570*/  IMAD.MOV.U32 R6, RZ, RZ, -0x1 ;  /* 0xffffffffff067424 */ /* 0x001fc600078e00ff */
[----:B------:R-:W-:Y:S01]  /*7580*/  @P2 LOP3.LUT R3, R3, 0x1, R8, 0x78, !PT ;  /* 0x0000000103032812 */ /* 0x000fe200078e7808 */
[----:B------:R-:W-:Y:S01]  /*7590*/  IMAD R8, R8, -0x7, R15 ;  /* 0xfffffff908087824 */ /* 0x000fe200078e020f */
[----:B------:R-:W-:Y:S06]  /*75a0*/  @P0 BRA `(.L_x_176) ;  /* 0x0000000400500947 */ /* 0x000fec0003800000 */
[----:B------:R-:W0:Y:S01]  /*75b0*/  S2R R19, SR_CTAID.X ;  /* 0x0000000000137919 */ /* 0x000e220000002500 */
[----:B------:R-:W-:Y:S01]  /*75c0*/  ULDC.64 UR6, c[0x0][0x628] ;  /* 0x00018a0000067ab9 */ /* 0x000fe20000000a00 */
[----:B------:R-:W1:Y:S01]  /*75d0*/  LDC R20, c[0x0][0x144] ;  /* 0x00005100ff147b82 */ /* 0x000e620000000800 */
[----:B------:R-:W-:Y:S01]  /*75e0*/  ISETP.NE.U32.AND P0, PT, RZ, UR6, PT ;  /* 0x00000006ff007c0c */ /* 0x000fe2000bf05070 */
[----:B------:R-:W2:Y:S01]  /*75f0*/  S2R R14, SR_CTAID.Y ;  /* 0x00000000000e7919 */ /* 0x000ea20000002600 */
[----:B------:R-:W-:Y:S01]  /*7600*/  ULDC UR8, c[0x0][0x630] ;  /* 0x00018c0000087ab9 */ /* 0x000fe20000000800 */
[----:B------:R-:W-:Y:S01]  /*7610*/  ULDC UR9, c[0x0][0x150] ;  /* 0x0000540000097ab9 */ /* 0x000fe20000000800 */
[----:B------:R-:W-:Y:S01]  /*7620*/  ISETP.NE.AND.EX P0, PT, RZ, UR7, PT, P0 ;  /* 0x00000007ff007c0c */ /* 0x000fe2000bf05300 */
[----:B------:R-:W-:Y:S02]  /*7630*/  IMAD.MOV.U32 R4, RZ, RZ, R16 ;  /* 0x000000ffff047224 */ /* 0x000fe400078e0010 */
[----:B------:R-:W-:Y:S01]  /*7640*/  IMAD.MOV.U32 R5, RZ, RZ, R17 ;  /* 0x000000ffff057224 */ /* 0x000fe200078e0011 */
[----:B0-----:R-:W-:-:S09]  /*7650*/  I2FP.F32.U32 R21, R19 ;  /* 0x0000001300157245 */ /* 0x001fd20000201000 */
[----:B------:R-:W-:Y:S05]  /*7660*/  @!P0 BRA `(.L_x_177) ;  /* 0x0000000000288947 */ /* 0x000fea0003800000 */
[----:B------:R-:W-:Y:S02]  /*7670*/  ULDC UR5, c[0x0][0x634] ;  /* 0x00018d0000057ab9 */ /* 0x000fe40000000800 */
[----:B------:R-:W-:-:S05]  /*7680*/  IADD3 R5, P0, R16, UR5, RZ ;  /* 0x0000000510057c10 */ /* 0x000fca000ff1e0ff */
[----:B------:R-:W-:-:S04]  /*7690*/  IMAD.X R15, RZ, RZ, R17, P0 ;  /* 0x000000ffff0f7224 */ /* 0x000fc800000e0611 */
[----:B------:R-:W-:-:S04]  /*76a0*/  IMAD.WIDE.U32 R6, R15, UR6, RZ ;  /* 0x000000060f067c25 */ /* 0x000fc8000f8e00ff */
[----:B------:R-:W-:-:S04]  /*76b0*/  IMAD.WIDE.U32 R6, P0, R5, UR7, R6 ;  /* 0x0000000705067c25 */ /* 0x000fc8000f800006 */
[----:B------:R-:W-:-:S04]  /*76c0*/  IMAD.WIDE.U32 R4, R5, UR6, RZ ;  /* 0x0000000605047c25 */ /* 0x000fc8000f8e00ff */
[----:B------:R-:W-:Y:S01]  /*76d0*/  IMAD.MOV.U32 R4, RZ, RZ, R7 ;  /* 0x000000ffff047224 */ /* 0x000fe200078e0007 */
[----:B------:R-:W-:Y:S01]  /*76e0*/  IADD3 RZ, P1, R5, R6, RZ ;  /* 0x0000000605ff7210 */ /* 0x000fe20007f3e0ff */
[----:B------:R-:W-:-:S04]  /*76f0*/  IMAD.X R5, RZ, RZ, RZ, P0 ;  /* 0x000000ffff057224 */ /* 0x000fc800000e06ff */
[----:B------:R-:W-:-:S08]  /*7700*/  IMAD.WIDE.U32.X R4, R15, UR7, R4, P1 ;  /* 0x000000070f047c25 */ /* 0x000fd000088e0404 */
.L_x_177:
[----:B------:R-:W-:Y:S01]  /*7710*/  FMUL R21, R21, UR9 ;  /* 0x0000000915157c20 */ /* 0x000fe20008400000 */
[--C-:B------:R-:W-:Y:S01]  /*7720*/  SHF.R.U64 R15, R4, UR8, R5.reuse ;  /* 0x00000008040f7c19 */ /* 0x100fe20008001205 */
[----:B------:R-:W-:Y:S01]  /*7730*/  ULDC.64 UR6, c[0x0][0x620] ;  /* 0x0001880000067ab9 */ /* 0x000fe20000000a00 */
[----:B------:R-:W-:Y:S01]  /*7740*/  SHF.R.U32.HI R4, RZ, UR8, R5 ;  /* 0x00000008ff047c19 */ /* 0x000fe20008011605 */
[----:B------:R-:W-:Y:S01]  /*7750*/  ULDC.64 UR8, c[0x0][0x640] ;  /* 0x0001900000087ab9 */ /* 0x000fe20000000a00 */
[----:B------:R-:W-:Y:S01]  /*7760*/  IADD3 R5, P0, RZ, -R15, RZ ;  /* 0x8000000fff057210 */ /* 0x000fe20007f1e0ff */
[----:B------:R-:W0:Y:S01]  /*7770*/  F2I.U32.TRUNC.NTZ R21, R21 ;  /* 0x0000001500157305 */ /* 0x000e22000020f000 */
[----:B------:R-:W-:-:S03]  /*7780*/  ULDC UR5, c[0x0][0x618] ;  /* 0x0001860000057ab9 */ /* 0x000fc60000000800 */
[----:B------:R-:W-:Y:S01]  /*7790*/  IMAD.X R4, RZ, RZ, ~R4, P0 ;  /* 0x000000ffff047224 */ /* 0x000fe200000e0e04 */
[----:B------:R-:W-:-:S03]  /*77a0*/  ISETP.NE.U32.AND P0, PT, RZ, UR8, PT ;  /* 0x00000008ff007c0c */ /* 0x000fc6000bf05070 */
[----:B------:R-:W-:Y:S01]  /*77b0*/  IMAD R4, R4, UR6, RZ ;  /* 0x0000000604047c24 */ /* 0x000fe2000f8e02ff */
[----:B------:R-:W-:-:S03]  /*77c0*/  ISETP.NE.AND.EX P0, PT, RZ, UR9, PT, P0 ;  /* 0x00000009ff007c0c */ /* 0x000fc6000bf05300 */
[C---:B------:R-:W-:Y:S02]  /*77d0*/  IMAD R7, R5.reuse, UR7, R4 ;  /* 0x0000000705077c24 */ /* 0x040fe4000f8e0204 */
[----:B------:R-:W-:Y:S01]  /*77e0*/  IMAD.WIDE.U32 R4, R5, UR6, R16 ;  /* 0x0000000605047c25 */ /* 0x000fe2000f8e0010 */
[----:B------:R-:W-:-:S03]  /*77f0*/  ULDC UR6, c[0x0][0x154] ;  /* 0x0000550000067ab9 */ /* 0x000fc60000000800 */
[----:B0-----:R-:W-:Y:S02]  /*7800*/  IMAD.MOV R6, RZ, RZ, -R21 ;  /* 0x000000ffff067224 */ /* 0x001fe400078e0a15 */
[----:B------:R-:W0:Y:S01]  /*7810*/  LDC R21, c[0x0][0x148] ;  /* 0x00005200ff157b82 */ /* 0x000e220000000800 */
[----:B------:R-:W-:Y:S02]  /*7820*/  IMAD.IADD R5, R5, 0x1, R7 ;  /* 0x0000000105057824 */ /* 0x000fe400078e0207 */
[----:B-1----:R-:W-:Y:S01]  /*7830*/  IMAD R19, R20, R6, R19 ;  /* 0x0000000614137224 */ /* 0x002fe200078e0213 */
[----:B--2---:R-:W-:Y:S02]  /*7840*/  I2FP.F32.U32 R6, R14 ;  /* 0x0000000e00067245 */ /* 0x004fe40000201000 */
[--C-:B------:R-:W-:Y:S02]  /*7850*/  SHF.R.U64 R20, R4, UR5, R5.reuse ;  /* 0x0000000504147c19 */ /* 0x100fe40008001205 */
[----:B------:R-:W-:Y:S01]  /*7860*/  SHF.R.U32.HI R5, RZ, UR5, R5 ;  /* 0x00000005ff057c19 */ /* 0x000fe20008011605 */
[----:B------:R-:W-:Y:S01]  /*7870*/  FMUL R6, R6, UR6 ;  /* 0x0000000606067c20 */ /* 0x000fe20008400000 */
[----:B------:R-:W-:-:S02]  /*7880*/  ULDC UR5, c[0x0][0x608] ;  /* 0x0001820000057ab9 */ /* 0x000fc40000000800 */
[--C-:B------:R-:W-:Y:S01]  /*7890*/  SHF.R.U64 R23, R20, UR5, R5.reuse ;  /* 0x0000000514177c19 */ /* 0x100fe20008001205 */
[----:B------:R1:W2:Y:S01]  /*78a0*/  F2I.U32.TRUNC.NTZ R24, R6 ;  /* 0x0000000600187305 */ /* 0x0002a2000020f000 */
[----:B------:R-:W-:Y:S01]  /*78b0*/  SHF.R.U32.HI R4, RZ, UR5, R5 ;  /* 0x00000005ff047c19 */ /* 0x000fe20008011605 */
[----:B------:R-:W-:-:S03]  /*78c0*/  ULDC UR5, c[0x0][0x658] ;  /* 0x0001960000057ab9 */ /* 0x000fc60000000800 */
[--C-:B------:R-:W-:Y:S02]  /*78d0*/  SHF.R.U64 R22, R23, UR5, R4.reuse ;  /* 0x0000000517167c19 */ /* 0x100fe40008001204 */
[----:B------:R-:W-:-:S03]  /*78e0*/  SHF.R.U32.HI R25, RZ, UR5, R4 ;  /* 0x00000005ff197c19 */ /* 0x000fc60008011604 */
[----:B------:R-:W-:Y:S02]  /*78f0*/  IMAD.MOV.U32 R4, RZ, RZ, R22 ;  /* 0x000000ffff047224 */ /* 0x000fe400078e0016 */
[----:B------:R-:W-:Y:S01]  /*7900*/  IMAD.MOV.U32 R5, RZ, RZ, R25 ;  /* 0x000000ffff057224 */ /* 0x000fe200078e0019 */
[----:B-1----:R-:W-:Y:S06]  /*7910*/  @!P0 BRA `(.L_x_178) ;  /* 0x0000000000288947 */ /* 0x002fec0003800000 */
        /* <DEDUP_REMOVED lines=10> */
.L_x_178:
[----:B------:R-:W-:Y:S01]  /*79c0*/  ISETP.NE.AND P0, PT, R2, 0x1, PT ;  /* 0x000000010200780c */ /* 0x000fe20003f05270 */
[----:B------:R-:W-:Y:S01]  /*79d0*/  ULDC UR5, c[0x0][0x648] ;  /* 0x0001920000057ab9 */ /* 0x000fe20000000800 */
[----:B------:R-:W-:Y:S01]  /*79e0*/  LOP3.LUT R23, R23, UR13, RZ, 0xc0, !PT ;  /* 0x0000000d17177c12 */ /* 0x000fe2000f8ec0ff */
[----:B--2---:R-:W-:Y:S01]  /*79f0*/  IMAD.MOV R24, RZ, RZ, -R24 ;  /* 0x000000ffff187224 */ /* 0x004fe200078e0a18 */
[----:B------:R-:W-:Y:S01]  /*7a00*/  SHF.R.U64 R4, R4, UR5, R5 ;  /* 0x0000000504047c19 */ /* 0x000fe20008001205 */
[----:B------:R-:W-:Y:S01]  /*7a10*/  ULDC UR5, c[0x0][0x638] ;  /* 0x00018e0000057ab9 */ /* 0x000fe20000000800 */
[----:B------:R-:W-:Y:S01]  /*7a20*/  LOP3.LUT R7, R20, UR4, RZ, 0xc0, !PT ;  /* 0x0000000414077c12 */ /* 0x000fe2000f8ec0ff */
[----:B------:R-:W-:Y:S01]  /*7a30*/  ULDC UR6, c[0x0][0x610] ;  /* 0x0001840000067ab9 */ /* 0x000fe20000000800 */
[----:B------:R-:W-:Y:S02]  /*7a40*/  IMAD.MOV.U32 R6, RZ, RZ, R15 ;  /* 0x000000ffff067224 */ /* 0x000fe400078e000f */
[----:B------:R-:W-:-:S02]  /*7a50*/  IMAD.MOV R5, RZ, RZ, -R4 ;  /* 0x000000ffff057224 */ /* 0x000fc400078e0a04 */
[----:B------:R-:W-:Y:S02]  /*7a60*/  IMAD R4, R4, UR21, R23 ;  /* 0x0000001504047c24 */ /* 0x000fe4000f8e0217 */
[----:B0-----:R-:W-:Y:S02]  /*7a70*/  @P0 IMAD R19, R21, R24, R14 ;  /* 0x0000001815130224 */ /* 0x001fe400078e020e */
[----:B------:R-:W-:Y:S01]  /*7a80*/  IMAD R22, R5, UR5, R22 ;  /* 0x0000000505167c24 */ /* 0x000fe2000f8e0216 */
[----:B------:R-:W-:Y:S01]  /*7a90*/  ULDC UR5, c[0x0][0x600] ;  /* 0x0001800000057ab9 */ /* 0x000fe20000000800 */
[----:B------:R-:W-:Y:S02]  /*7aa0*/  IMAD R21, R4, UR6, R19 ;  /* 0x0000000604157c24 */ /* 0x000fe4000f8e0213 */
[----:B------:R-:W-:Y:S02]  /*7ab0*/  IMAD R22, R22, UR5, R7 ;  /* 0x0000000516167c24 */ /* 0x000fe4000f8e0207 */
[----:B------:R-:W-:-:S03]  /*7ac0*/  IMAD.MOV.U32 R4, RZ, RZ, 0x1 ;  /* 0x00000001ff047424 */ /* 0x000fc600078e00ff */
[----:B------:R-:W-:Y:S02]  /*7ad0*/  SEL R19, R22, R21, !P0 ;  /* 0x0000001516137207 */ /* 0x000fe40004000000 */
[----:B------:R-:W-:-:S07]  /*7ae0*/  SEL R21, R21, R22, !P0 ;  /* 0x0000001615157207 */ /* 0x000fce0004000000 */
.L_x_176:
[----:B------:R-:W-:Y:S05]  /*7af0*/  BSYNC B1 ;  /* 0x0000000000017941 */ /* 0x000fea0003800000 */
.L_x_175:
[----:B------:R-:W-:-:S13]  /*7b00*/  LOP3.LUT P0, RZ, R4, 0xff, RZ, 0xc0, !PT ;  /* 0x000000ff04ff7812 */ /* 0x000fda000780c0ff */
[----:B------:R-:W-:Y:S05]  /*7b10*/  @P0 BRA `(.L_x_179) ;  /* 0xfffffff400100947 */ /* 0x000fea000383ffff */
[----:B------:R-:W-:Y:S05]  /*7b20*/  BSYNC B0 ;  /* 0x0000000000007941 */ /* 0x000fea0003800000 */
.L_x_168:
[----:B------:R-:W-:-:S03]  /*7b30*/  UMOV UR5, 0xffffffff ;  /* 0xffffffff00057882 */ /* 0x000fc60000000000 */
[----:B------:R-:W-:Y:S05]  /*7b40*/  BRA.DIV UR5, `(.L_x_180) ;  /* 0x0000000605807947 */ /* 0x000fea000b800000 */
[----:B------:R-:W-:-:S13]  /*7b50*/  ELECT P6, URZ, PT ;  /* 0x00000000003f782f */ /* 0x000fda00038c0000 */
.L_x_197:
[----:B------:R-:W-:Y:S04]  /*7b60*/  BSSY B0, `(.L_x_181) ;  /* 0x0000046000007945 */ /* 0x000fe80003800000 */
[----:B------:R-:W-:Y:S05]  /*7b70*/  @!P6 BRA `(.L_x_182) ;  /* 0x000000040010e947 */ /* 0x000fea0003800000 */
[----:B------:R-:W-:-:S04]  /*7b80*/  LOP3.LUT R18, R18, 0x2, RZ, 0xfc, !PT ;  /* 0x0000000212127812 */ /* 0x000fc800078efcff */
[----:B------:R-:W-:-:S13]  /*7b90*/  ISETP.NE.AND P0, PT, R18, 0x3, PT ;  /* 0x000000031200780c */ /* 0x000fda0003f05270 */
[----:B------:R-:W-:Y:S05]  /*7ba0*/  @!P0 BRA `(.L_x_183) ;  /* 0x0000000000048947 */ /* 0x000fea0003800000 */
[----:B------:R-:W-:Y:S01]  /*7bb0*/  BPT.TRAP 0x1 ;  /* 0x000000040000795c */ /* 0x000fe20000300000 */
.L_x_183:
[----:B------:R-:W0:Y:S01]  /*7bc0*/  S2R R5, SR_CgaCtaId ;  /* 0x0000000000057919 */ /* 0x000e220000008800 */
[----:B------:R-:W-:Y:S02]  /*7bd0*/  MOV R0, 0x400 ;  /* 0x0000040000007802 */ /* 0x000fe40000000f00 */
[----:B------:R-:W-:Y:S02]  /*7be0*/  SHF.L.U32 R2, R3, 0x1f, RZ ;  /* 0x0000001f03027819 */ /* 0x000fe400000006ff */
[----:B0-----:R-:W-:-:S05]  /*7bf0*/  LEA R5, R5, R0, 0x18 ;  /* 0x0000000005057211 */ /* 0x001fca00078ec0ff */
[----:B------:R-:W-:-:S04]  /*7c00*/  VIADD R5, R5, 0x38 ;  /* 0x0000003805057836 */ /* 0x000fc80000000000 */
[C---:B------:R-:W-:Y:S02]  /*7c10*/  IMAD R7, R8.reuse, 0x8, R5 ;  /* 0x0000000808077824 */ /* 0x040fe400078e0205 */
[----:B------:R-:W-:Y:S02]  /*7c20*/  VIADD R8, R8, 0x1 ;  /* 0x0000000108087836 */ /* 0x000fe40000000000 */
[----:B------:R-:W0:Y:S03]  /*7c30*/  SYNCS.PHASECHK.TRANS64.TRYWAIT P0, [R7+URZ], R2 ;  /* 0x00000002070075a7 */ /* 0x000e26000800017f */
[----:B------:R-:W-:-:S04]  /*7c40*/  ISETP.NE.AND P1, PT, R8, 0x7, PT ;  /* 0x000000070800780c */ /* 0x000fc80003f25270 */
[----:B------:R-:W-:Y:S02]  /*7c50*/  SEL R0, RZ, 0x1, P1 ;  /* 0x00000001ff007807 */ /* 0x000fe40000800000 */
[----:B------:R-:W-:Y:S02]  /*7c60*/  SEL R8, R8, RZ, P1 ;  /* 0x000000ff08087207 */ /* 0x000fe40000800000 */
[----:B------:R-:W-:-:S03]  /*7c70*/  LOP3.LUT R9, R3, R0, RZ, 0x3c, !PT ;  /* 0x0000000003097212 */ /* 0x000fc600078e3cff */
[----:B------:R-:W-:Y:S01]  /*7c80*/  IMAD R6, R8, 0x8, R5 ;  /* 0x0000000808067824 */ /* 0x000fe200078e0205 */
[----:B------:R-:W-:Y:S01]  /*7c90*/  SHF.L.U32 R3, R9, 0x1f, RZ ;  /* 0x0000001f09037819 */ /* 0x000fe200000006ff */
[----:B0-----:R-:W-:Y:S06]  /*7ca0*/  @!P0 BRA `(.L_x_184) ;  /* 0x0000000400488947 */ /* 0x001fec0003800000 */
.L_x_198:
[----:B------:R-:W1:Y:S01]  /*7cb0*/  SYNCS.PHASECHK.TRANS64.TRYWAIT P0, [R6+URZ], R3 ;  /* 0x00000003060075a7 */ /* 0x000e62000800017f */
[----:B------:R-:W-:-:S05]  /*7cc0*/  VIADD R0, R8, 0x1 ;  /* 0x0000000108007836 */ /* 0x000fca0000000000 */
[----:B------:R-:W-:-:S04]  /*7cd0*/  ISETP.NE.AND P1, PT, R0, 0x7, PT ;  /* 0x000000070000780c */ /* 0x000fc80003f25270 */
[----:B0-----:R-:W-:Y:S02]  /*7ce0*/  SEL R2, RZ, 0x1, P1 ;  /* 0x00000001ff027807 */ /* 0x001fe40000800000 */
[----:B------:R-:W-:Y:S02]  /*7cf0*/  SEL R0, R0, RZ, P1 ;  /* 0x000000ff00007207 */ /* 0x000fe40000800000 */
[----:B------:R-:W-:-:S03]  /*7d00*/  LOP3.LUT R9, R9, R2, RZ, 0x3c, !PT ;  /* 0x0000000209097212 */ /* 0x000fc600078e3cff */
[----:B------:R-:W-:Y:S01]  /*7d10*/  IMAD R7, R0, 0x8, R5 ;  /* 0x0000000800077824 */ /* 0x000fe200078e0205 */
[----:B------:R-:W-:Y:S01]  /*7d20*/  SHF.L.U32 R4, R9, 0x1f, RZ ;  /* 0x0000001f09047819 */ /* 0x000fe200000006ff */
[----:B-1----:R-:W-:Y:S06]  /*7d30*/  @!P0 BRA `(.L_x_185) ;  /* 0x0000000400388947 */ /* 0x002fec0003800000 */
.L_x_199:
[----:B------:R-:W1:Y:S01]  /*7d40*/  SYNCS.PHASECHK.TRANS64.TRYWAIT P0, [R7+URZ], R4 ;  /* 0x00000004070075a7 */ /* 0x000e62000800017f */
[----:B------:R-:W-:-:S05]  /*7d50*/  VIADD R0, R0, 0x1 ;  /* 0x0000000100007836 */ /* 0x000fca0000000000 */
[----:B------:R-:W-:-:S04]  /*7d60*/  ISETP.NE.AND P1, PT, R0, 0x7, PT ;  /* 0x000000070000780c */ /* 0x000fc80003f25270 */
[----:B------:R-:W-:Y:S02]  /*7d70*/  SEL R2, RZ, 0x1, P1 ;  /* 0x00000001ff027807 */ /* 0x000fe40000800000 */
[----:B------:R-:W-:Y:S02]  /*7d80*/  SEL R0, R0, RZ, P1 ;  /* 0x000000ff00007207 */ /* 0x000fe40000800000 */
[----:B------:R-:W-:-:S03]  /*7d90*/  LOP3.LUT R9, R9, R2, RZ, 0x3c, !PT ;  /* 0x0000000209097212 */ /* 0x000fc600078e3cff */
[----:B0-----:R-:W-:Y:S01]  /*7da0*/  IMAD R6, R0, 0x8, R5 ;  /* 0x0000000800067824 */ /* 0x001fe200078e0205 */
[----:B------:R-:W-:Y:S01]  /*7db0*/  SHF.L.U32 R3, R9, 0x1f, RZ ;  /* 0x0000001f09037819 */ /* 0x000fe200000006ff */
[----:B-1----:R-:W-:Y:S06]  /*7dc0*/  @!P0 BRA `(.L_x_186) ;  /* 0x0000000400288947 */ /* 0x002fec0003800000 */
.L_x_200:
        /* <DEDUP_REMOVED lines=9> */
.L_x_201:
        /* <DEDUP_REMOVED lines=9> */
.L_x_202:
[----:B------:R-:W1:Y:S01]  /*7ef0*/  SYNCS.PHASECHK.TRANS64.TRYWAIT P0, [R6+URZ], R3 ;  /* 0x00000003060075a7 */ /* 0x000e62000800017f */
[----:B------:R-:W-:-:S05]  /*7f00*/  VIADD R0, R0, 0x1 ;  /* 0x0000000100007836 */ /* 0x000fca0000000000 */
[----:B------:R-:W-:-:S04]  /*7f10*/  ISETP.NE.AND P1, PT, R0, 0x7, PT ;  /* 0x000000070000780c */ /* 0x000fc80003f25270 */
[----:B------:R-:W-:Y:S02]  /*7f20*/  SEL R2, RZ, 0x1, P1 ;  /* 0x00000001ff027807 */ /* 0x000fe40000800000 */
[----:B------:R-:W-:Y:S02]  /*7f30*/  SEL R0, R0, RZ, P1 ;  /* 0x000000ff00007207 */ /* 0x000fe40000800000 */
[----:B------:R-:W-:Y:S01]  /*7f40*/  LOP3.LUT R2, R9, R2, RZ, 0x3c, !PT ;  /* 0x0000000209027212 */ /* 0x000fe200078e3cff */
[----:B-1----:R-:W-:Y:S06]  /*7f50*/  @!P0 BRA `(.L_x_189) ;  /* 0x0000000400008947 */ /* 0x002fec0003800000 */
.L_x_203:
[----:B------:R-:W-:Y:S01]  /*7f60*/  IMAD R5, R0, 0x8, R5 ;  /* 0x0000000800057824 */ /* 0x000fe200078e0205 */
[----:B------:R-:W-:-:S07]  /*7f70*/  SHF.L.U32 R0, R2, 0x1f, RZ ;  /* 0x0000001f02007819 */ /* 0x000fce00000006ff */
.L_x_190:
[----:B--2---:R2:W3:Y:S02]  /*7f80*/  SYNCS.PHASECHK.TRANS64.TRYWAIT P0, [R5+URZ], R0 ;  /* 0x00000000050075a7 */ /* 0x0044e4000800017f */
[----:B---3--:R-:W-:Y:S05]  /*7f90*/  @!P0 NANOSLEEP.SYNCS 0x989680 ;  /* 0x009896800000895d */ /* 0x008fea0003900000 */
[----:B------:R-:W3:Y:S02]  /*7fa0*/  @!P0 SYNCS.PHASECHK.TRANS64 P0, [R5+URZ], R0 ;  /* 0x00000000050085a7 */ /* 0x000ee4000800007f */
[----:B---3--:R-:W-:Y:S05]  /*7fb0*/  @!P0 BRA `(.L_x_190) ;  /* 0xfffffffc00f08947 */ /* 0x008fea000383ffff */
.L_x_182:
[----:B------:R-:W-:Y:S05]  /*7fc0*/  BSYNC B0 ;  /* 0x0000000000007941 */ /* 0x000fea0003800000 */
.L_x_181:
[----:B------:R-:W-:Y:S05]  /*7fd0*/  EXIT ;  /* 0x000000000000794d */ /* 0x000fea0003800000 */
.L_x_21:
[----:B-1----:R1:W2:Y:S02]  /*7fe0*/  SYNCS.PHASECHK.TRANS64.TRYWAIT P1, [R3+URZ], R0 ;  /* 0x00000000030075a7 */ /* 0x0022a4000802017f */
[----:B--2---:R-:W-:Y:S05]  /*7ff0*/  @!P1 NANOSLEEP.SYNCS 0x989680 ;  /* 0x009896800000995d */ /* 0x004fea0003900000 */
[----:B------:R-:W2:Y:S02]  /*8000*/  @!P1 SYNCS.PHASECHK.TRANS64 P1, [R3+URZ], R0 ;  /* 0x00000000030095a7 */ /* 0x000ea4000802007f */
[----:B--2---:R-:W-:Y:S05]  /*8010*/  @!P1 BRA `(.L_x_21) ;  /* 0xfffffffc00f09947 */ /* 0x004fea000383ffff */
[----:B------:R-:W-:Y:S05]  /*8020*/  BRA `(.L_x_20) ;  /* 0xffffff9400dc7947 */ /* 0x000fea000383ffff */
.L_x_26:
[----:B-1----:R1:W2:Y:S02]  /*8030*/  SYNCS.PHASECHK.TRANS64.TRYWAIT P1, [R5+URZ], R4 ;  /* 0x00000004050075a7 */ /* 0x0022a4000802017f */
[----:B--2---:R-:W-:Y:S05]  /*8040*/  @!P1 NANOSLEEP.SYNCS 0x989680 ;  /* 0x009896800000995d */ /* 0x004fea0003900000 */
[----:B------:R-:W2:Y:S02]  /*8050*/  @!P1 SYNCS.PHASECHK.TRANS64 P1, [R5+URZ], R4 ;  /* 0x00000004050095a7 */ /* 0x000ea4000802007f */
[----:B--2---:R-:W-:Y:S05]  /*8060*/  @!P1 BRA `(.L_x_26) ;  /* 0xfffffffc00f09947 */ /* 0x004fea000383ffff */
[----:B------:R-:W-:Y:S05]  /*8070*/  BRA `(.L_x_25) ;  /* 0xffffff9800b87947 */ /* 0x000fea000383ffff */
.L_x_169:
[----:B------:R-:W-:Y:S01]  /*8080*/  BSSY B1, `(.L_x_191) ;  /* 0x0000006000017945 */ /* 0x000fe20003800000 */
[----:B------:R-:W-:-:S07]  /*8090*/  IMAD.MOV.U32 R15, RZ, RZ, -0x1 ;  /* 0xffffffffff0f7424 */ /* 0x000fce00078e00ff */
[----:B------:R-:W-:Y:S05]  /*80a0*/  WARPSYNC.COLLECTIVE R15, `(.L_x_192) ;  /* 0x000000000f0c7348 */ /* 0x000fea0003c00000 */
[----:B------:R-:W-:Y:S02]  /*80b0*/  ELECT P6, UR62, PT ;  /* 0x00000000003e782f */ /* 0x000fe400038c0000 */
[----:B------:R-:W-:Y:S01]  /*80c0*/  MOV R14, UR62 ;  /* 0x0000003e000e7c02 */ /* 0x000fe20008000f00 */
[----:B------:R-:W-:Y:S10]  /*80d0*/  ENDCOLLECTIVE ;  /* 0x000000000000791b */ /* 0x000ff40003800000 */
.L_x_192:
[----:B------:R-:W-:Y:S05]  /*80e0*/  BSYNC B1 ;  /* 0x0000000000017941 */ /* 0x000fea0003800000 */
.L_x_191:
[----:B------:R-:W-:Y:S05]  /*80f0*/  BRA `(.L_x_193) ;  /* 0xffffffec00a47947 */ /* 0x000fea000383ffff */
.L_x_172:
[----:B-1----:R1:W2:Y:S02]  /*8100*/  SYNCS.PHASECHK.TRANS64.TRYWAIT P0, [R23+URZ+0x38], R14 ;  /* 0x0000380e170075a7 */ /* 0x0022a4000800017f */
[----:B--2---:R-:W-:Y:S05]  /*8110*/  @!P0 NANOSLEEP.SYNCS 0x989680 ;  /* 0x009896800000895d */ /* 0x004fea0003900000 */
[----:B------:R-:W2:Y:S02]  /*8120*/  @!P0 SYNCS.PHASECHK.TRANS64 P0, [R23+URZ+0x38], R14 ;  /* 0x0000380e170085a7 */ /* 0x000ea4000800007f */
[----:B--2---:R-:W-:Y:S05]  /*8130*/  @!P0 BRA `(.L_x_172) ;  /* 0xfffffffc00f08947 */ /* 0x004fea000383ffff */
[----:B------:R-:W-:Y:S05]  /*8140*/  BRA `(.L_x_194) ;  /* 0xffffffec00ec7947 */ /* 0x000fea000383ffff */
.L_x_180:
[----:B------:R-:W-:Y:S01]  /*8150*/  BSSY B0, `(.L_x_195) ;  /* 0x0000006000007945 */ /* 0x000fe20003800000 */
[----:B------:R-:W-:-:S07]  /*8160*/  IMAD.MOV.U32 R15, RZ, RZ, -0x1 ;  /* 0xffffffffff0f7424 */ /* 0x000fce00078e00ff */
[----:B------:R-:W-:Y:S05]  /*8170*/  WARPSYNC.COLLECTIVE R15, `(.L_x_196) ;  /* 0x000000000f0c7348 */ /* 0x000fea0003c00000 */
[----:B------:R-:W-:Y:S02]  /*8180*/  ELECT P6, UR62, PT ;  /* 0x00000000003e782f */ /* 0x000fe400038c0000 */
[----:B------:R-:W-:Y:S01]  /*8190*/  MOV R14, UR62 ;  /* 0x0000003e000e7c02 */ /* 0x000fe20008000f00 */
[----:B------:R-:W-:Y:S10]  /*81a0*/  ENDCOLLECTIVE ;  /* 0x000000000000791b */ /* 0x000ff40003800000 */
.L_x_196:
[----:B------:R-:W-:Y:S05]  /*81b0*/  BSYNC B0 ;  /* 0x0000000000007941 */ /* 0x000fea0003800000 */
.L_x_195:
[----:B------:R-:W-:Y:S05]  /*81c0*/  BRA `(.L_x_197) ;  /* 0xfffffff800647947 */ /* 0x000fea000383ffff */
.L_x_184:
[----:B0-----:R0:W1:Y:S02]  /*81d0*/  SYNCS.PHASECHK.TRANS64.TRYWAIT P0, [R7+URZ], R2 ;  /* 0x00000002070075a7 */ /* 0x001064000800017f */
[----:B-1----:R-:W-:Y:S05]  /*81e0*/  @!P0 NANOSLEEP.SYNCS 0x989680 ;  /* 0x009896800000895d */ /* 0x002fea0003900000 */
[----:B------:R-:W1:Y:S02]  /*81f0*/  @!P0 SYNCS.PHASECHK.TRANS64 P0, [R7+URZ], R2 ;  /* 0x00000002070085a7 */ /* 0x000e64000800007f */
[----:B-1----:R-:W-:Y:S05]  /*8200*/  @!P0 BRA `(.L_x_184) ;  /* 0xfffffffc00f08947 */ /* 0x002fea000383ffff */
[----:B------:R-:W-:Y:S05]  /*8210*/  BRA `(.L_x_198) ;  /* 0xfffffff800a47947 */ /* 0x000fea000383ffff */
.L_x_185:
[----:B0-----:R0:W1:Y:S02]  /*8220*/  SYNCS.PHASECHK.TRANS64.TRYWAIT P0, [R6+URZ], R3 ;  /* 0x00000003060075a7 */ /* 0x001064000800017f */
[----:B-1----:R-:W-:Y:S05]  /*8230*/  @!P0 NANOSLEEP.SYNCS 0x989680 ;  /* 0x009896800000895d */ /* 0x002fea0003900000 */
[----:B------:R-:W1:Y:S02]  /*8240*/  @!P0 SYNCS.PHASECHK.TRANS64 P0, [R6+URZ], R3 ;  /* 0x00000003060085a7 */ /* 0x000e64000800007f */
[----:B-1----:R-:W-:Y:S05]  /*8250*/  @!P0 BRA `(.L_x_185) ;  /* 0xfffffffc00f08947 */ /* 0x002fea000383ffff */
[----:B------:R-:W-:Y:S05]  /*8260*/  BRA `(.L_x_199) ;  /* 0xfffffff800b47947 */ /* 0x000fea000383ffff */
.L_x_186:
[----:B0-----:R0:W1:Y:S02]  /*8270*/  SYNCS.PHASECHK.TRANS64.TRYWAIT P0, [R7+URZ], R4 ;  /* 0x00000004070075a7 */ /* 0x001064000800017f */
[----:B-1----:R-:W-:Y:S05]  /*8280*/  @!P0 NANOSLEEP.SYNCS 0x989680 ;  /* 0x009896800000895d */ /* 0x002fea0003900000 */
[----:B------:R-:W1:Y:S02]  /*8290*/  @!P0 SYNCS.PHASECHK.TRANS64 P0, [R7+URZ], R4 ;  /* 0x00000004070085a7 */ /* 0x000e64000800007f */
[----:B-1----:R-:W-:Y:S05]  /*82a0*/  @!P0 BRA `(.L_x_186) ;  /* 0xfffffffc00f08947 */ /* 0x002fea000383ffff */
[----:B------:R-:W-:Y:S05]  /*82b0*/  BRA `(.L_x_200) ;  /* 0xfffffff800c47947 */ /* 0x000fea000383ffff */
.L_x_187:
[----:B0-----:R0:W1:Y:S02]  /*82c0*/  SYNCS.PHASECHK.TRANS64.TRYWAIT P0, [R6+URZ], R3 ;  /* 0x00000003060075a7 */ /* 0x001064000800017f */
[----:B-1----:R-:W-:Y:S05]  /*82d0*/  @!P0 NANOSLEEP.SYNCS 0x989680 ;  /* 0x009896800000895d */ /* 0x002fea0003900000 */
[----:B------:R-:W1:Y:S02]  /*82e0*/  @!P0 SYNCS.PHASECHK.TRANS64 P0, [R6+URZ], R3 ;  /* 0x00000003060085a7 */ /* 0x000e64000800007f */
[----:B-1----:R-:W-:Y:S05]  /*82f0*/  @!P0 BRA `(.L_x_187) ;  /* 0xfffffffc00f08947 */ /* 0x002fea000383ffff */
[----:B------:R-:W-:Y:S05]  /*8300*/  BRA `(.L_x_201) ;  /* 0xfffffff800d47947 */ /* 0x000fea000383ffff */
.L_x_188:
[----:B0-----:R0:W1:Y:S02]  /*8310*/  SYNCS.PHASECHK.TRANS64.TRYWAIT P0, [R7+URZ], R4 ;  /* 0x00000004070075a7 */ /* 0x001064000800017f */
[----:B-1----:R-:W-:Y:S05]  /*8320*/  @!P0 NANOSLEEP.SYNCS 0x989680 ;  /* 0x009896800000895d */ /* 0x002fea0003900000 */
[----:B------:R-:W1:Y:S02]  /*8330*/  @!P0 SYNCS.PHASECHK.TRANS64 P0, [R7+URZ], R4 ;  /* 0x00000004070085a7 */ /* 0x000e64000800007f */
[----:B-1----:R-:W-:Y:S05]  /*8340*/  @!P0 BRA `(.L_x_188) ;  /* 0xfffffffc00f08947 */ /* 0x002fea000383ffff */
[----:B------:R-:W-:Y:S05]  /*8350*/  BRA `(.L_x_202) ;  /* 0xfffffff800e47947 */ /* 0x000fea000383ffff */
.L_x_189:
[----:B-1----:R1:W2:Y:S02]  /*8360*/  SYNCS.PHASECHK.TRANS64.TRYWAIT P0, [R6+URZ], R3 ;  /* 0x00000003060075a7 */ /* 0x0022a4000800017f */
[----:B--2---:R-:W-:Y:S05]  /*8370*/  @!P0 NANOSLEEP.SYNCS 0x989680 ;  /* 0x009896800000895d */ /* 0x004fea0003900000 */
[----:B------:R-:W2:Y:S02]  /*8380*/  @!P0 SYNCS.PHASECHK.TRANS64 P0, [R6+URZ], R3 ;  /* 0x00000003060085a7 */ /* 0x000ea4000800007f */
[----:B--2---:R-:W-:Y:S05]  /*8390*/  @!P0 BRA `(.L_x_189) ;  /* 0xfffffffc00f08947 */ /* 0x004fea000383ffff */
[----:B------:R-:W-:Y:S05]  /*83a0*/  BRA `(.L_x_203) ;  /* 0xfffffff800ec7947 */ /* 0x000fea000383ffff */
.L_x_204:
[----:B------:R-:W-:-:S00]  /*83b0*/  BRA `(.L_x_204) ;  /* 0xfffffffc00fc7947 */ /* 0x000fc0000383ffff */
[----:B------:R-:W-:-:S00]  /*83c0*/  NOP ;  /* 0x0000000000007918 */ /* 0x000fc00000000000 */
        /* <DEDUP_REMOVED lines=11> */
.L_x_205:


//--------------------- .nv.global.init           --------------------------
	.section	.nv.global.init,"aw",@progbits
.nv.global.init:
	.type		$str$22,@object
	.size		$str$22,($str$23 - $str$22)
$str$22:
        /*0000*/ 	.byte	0x6b, 0x5f, 0x74, 0x69, 0x6c, 0x65, 0x5f, 0x63, 0x6f, 0x75, 0x6e, 0x74, 0x20, 0x3e, 0x3d, 0x20
        /*0010*/ 	.byte	0x31, 0x00
	.type		$str$23,@object
	.size		$str$23,(__unnamed_1 - $str$23)
$str$23:
        /*0012*/ 	.byte	0x2f, 0x74, 0x6d, 0x70, 0x2f, 0x63, 0x75, 0x74, 0x6c, 0x61, 0x73, 0x73, 0x5f, 0x73, 0x77, 0x65
        /*0022*/ 	.byte	0x65, 0x70, 0x5f, 0x73, 0x72, 0x63, 0x2f, 0x69, 0x6e, 0x63, 0x6c, 0x75, 0x64, 0x65, 0x2f, 0x63
        /*0032*/ 	.byte	0x75, 0x74, 0x6c, 0x61, 0x73, 0x73, 0x2f, 0x67, 0x65, 0x6d, 0x6d, 0x2f, 0x63, 0x6f, 0x6c, 0x6c
        /*0042*/ 	.byte	0x65, 0x63, 0x74, 0x69, 0x76, 0x65, 0x2f, 0x73, 0x6d, 0x39, 0x30, 0x5f, 0x6d, 0x6d, 0x61, 0x5f
        /*0052*/ 	.byte	0x74, 0x6d, 0x61, 0x5f, 0x67, 0x6d, 0x6d, 0x61, 0x5f, 0x73, 0x73, 0x5f, 0x77, 0x61, 0x72, 0x70
        /*0062*/ 	.byte	0x73, 0x70, 0x65, 0x63, 0x69, 0x61, 0x6c, 0x69, 0x7a, 0x65, 0x64, 0x2e, 0x68, 0x70, 0x70, 0x00
	.type		__unnamed_1,@object
	.size		__unnamed_1,(.L_0 - __unnamed_1)
__unnamed_1:
        /*0072*/ 	.byte	0x76, 0x6f, 0x69, 0x64, 0x20, 0x63, 0x75, 0x74, 0x6c, 0x61, 0x73, 0x73, 0x3a, 0x3a, 0x67, 0x65
        /* <DEDUP_REMOVED lines=180> */
        /*0bc2*/ 	.byte	0x74, 0x69, 0x74, 0x79, 0x5d, 0x00
.L_0:


//--------------------- .nv.shared._ZN7cutlass13device_kernelINS_4gemm6kernel13GemmUniversalIN4cute5tupleIJiiiiEEENS1_10collective13CollectiveMmaINS1_34MainloopSm90TmaGmmaWarpSpecializedILi7ENS5_IJNS4_1CILi1EEENSA_ILi8EEESB_EEENS1_35KernelTmaWarpSpecializedCooperativeEEENS5_IJNSA_ILi128EEESG_NSA_ILi64EEEEEENS_6half_tENS5_IJlSB_lEEESJ_NS5_IJSB_llEEENS4_8TiledMMAINS4_8MMA_AtomIJNS4_4SM904GMMA26MMA_64x128x16_F32F16F16_SSILNSP_5MajorE0ELSR_1ELNSP_7ScaleInE1ELSS_1EEEEEENS4_6LayoutINS5_IJNSA_ILi2EEESB_SB_EEENS5_IJSB_NSA_ILi0EEESY_EEEEENS5_IJNS4_10UnderscoreES11_S11_EEEEENS4_23SM90_TMA_LOAD_MULTICASTENS4_14ComposedLayoutINS4_7SwizzleILi3ELi4ELi3EEENS4_18smem_ptr_flag_bitsILi16EEENSV_INS5_IJSC_SH_EEENS5_IJSH_SB_EEEEEEEvNS4_8identityENS4_13SM90_TMA_LOADENS15_IS17_S19_NSV_INS5_IJSH_SC_EEENS5_IJSB_SH_EEEEEEEvS1E_EENS_8epilogue10collective6detail29Sm90TmaWarpSpecializedAdapterINS1M_15DefaultEpilogueISJ_SK_SK_NS1L_6thread17LinearCombinationISJ_Li1EffLNS1Q_9ScaleType4KindE0ELNS_15FloatRoundStyleE2ESJ_EENS1_15EpilogueDefaultEEEEEvvEEEEvNT_6ParamsE --------------------------
	.section	.nv.shared._ZN7cutlass13device_kernelINS_4gemm6kernel13GemmUniversalIN4cute5tupleIJiiiiEEENS1_10collective13CollectiveMmaINS1_34MainloopSm90TmaGmmaWarpSpecializedILi7ENS5_IJNS4_1CILi1EEENSA_ILi8EEESB_EEENS1_35KernelTmaWarpSpecializedCooperativeEEENS5_IJNSA_ILi128EEESG_NSA_ILi64EEEEEENS_6half_tENS5_IJlSB_lEEESJ_NS5_IJSB_llEEENS4_8TiledMMAINS4_8MMA_AtomIJNS4_4SM904GMMA26MMA_64x128x16_F32F16F16_SSILNSP_5MajorE0ELSR_1ELNSP_7ScaleInE1ELSS_1EEEEEENS4_6LayoutINS5_IJNSA_ILi2EEESB_SB_EEENS5_IJSB_NSA_ILi0EEESY_EEEEENS5_IJNS4_10UnderscoreES11_S11_EEEEENS4_23SM90_TMA_LOAD_MULTICASTENS4_14ComposedLayoutINS4_7SwizzleILi3ELi4ELi3EEENS4_18smem_ptr_flag_bitsILi16EEENSV_INS5_IJSC_SH_EEENS5_IJSH_SB_EEEEEEEvNS4_8identityENS4_13SM90_TMA_LOADENS15_IS17_S19_NSV_INS5_IJSH_SC_EEENS5_IJSB_SH_EEEEEEEvS1E_EENS_8epilogue10collective6detail29Sm90TmaWarpSpecializedAdapterINS1M_15DefaultEpilogueISJ_SK_SK_NS1L_6thread17LinearCombinationISJ_Li1EffLNS1Q_9ScaleType4KindE0ELNS_15FloatRoundStyleE2ESJ_EENS1_15EpilogueDefaultEEEEEvvEEEEvNT_6ParamsE,"aw",@nobits
	.sectionflags	@""
	.align	16
	.zero		1024


//--------------------- .nv.shared.reserved.0     --------------------------
	.section	.nv.shared.reserved.0,"aw",@nobits
	.weak		__nv_reservedSMEM_offset_0_alias
	.size		__nv_reservedSMEM_offset_0_alias, 0, 0
	.other		__nv_reservedSMEM_offset_0_alias,@"STO_CUDA_RESERVED_SHARED STV_DEFAULT"
__nv_reservedSMEM_offset_0_alias:
	.zero		0


//--------------------- .nv.global                --------------------------
	.section	.nv.global,"aw",@nobits
.nv.global:
	.type		_ZN40_INTERNAL_36be61be_4_k_cu_9f91286e_309424cute1_E,@object
	.size		_ZN40_INTERNAL_36be61be_4_k_cu_9f91286e_309424cute1_E,(_ZN40_INTERNAL_36be61be_4_k_cu_9f91286e_309424cuda3std3__45__cpo6cbeginE - _ZN40_INTERNAL_36be61be_4_k_cu_9f91286e_309424cute1_E)
_ZN40_INTERNAL_36be61be_4_k_cu_9f91286e_309424cute1_E:
	.zero		1
	.type		_ZN40_INTERNAL_36be61be_4_k_cu_9f91286e_309424cuda3std3__45__cpo6cbeginE,@object
	.size		_ZN40_INTERNAL_36be61be_4_k_cu_9f91286e_309424cuda3std3__45__cpo6cbeginE,(_ZN40_INTERNAL_36be61be_4_k_cu_9f91286e_309424cuda3std3__48in_placeE - _ZN40_INTERNAL_36be61be_4_k_cu_9f91286e_309424cuda3std3__45__cpo6cbeginE)
_ZN40_INTERNAL_36be61be_4_k_cu_9f91286e_309424cuda3std3__45__cpo6cbeginE:
	.zero		1
	.type		_ZN40_INTERNAL_36be61be_4_k_cu_9f91286e_309424cuda3std3__48in_placeE,@object
	.size		_ZN40_INTERNAL_36be61be_4_k_cu_9f91286e_309424cuda3std3__48in_placeE,(_ZN40_INTERNAL_36be61be_4_k_cu_9f91286e_309424cuda3std6ranges3__45__cpo9iter_moveE - _ZN40_INTERNAL_36be61be_4_k_cu_9f91286e_309424cuda3std3__48in_placeE)
_ZN40_INTERNAL_36be61be_4_k_cu_9f91286e_309424cuda3std3__48in_placeE:
	.zero		1
	.type		_ZN40_INTERNAL_36be61be_4_k_cu_9f91286e_309424cuda3std6ranges3__45__cpo9iter_moveE,@object
	.size		_ZN40_INTERNAL_36be61be_4_k_cu_9f91286e_309424cuda3std6ranges3__45__cpo9iter_moveE,(_ZN40_INTERNAL_36be61be_4_k_cu_9f91286e_309424cuda3std3__45__cpo5beginE - _ZN40_INTERNAL_36be61be_4_k_cu_9f91286e_309424cuda3std6ranges3__45__cpo9iter_moveE)
_ZN40_INTERNAL_36be61be_4_k_cu_9f91286e_309424cuda3std6ranges3__45__cpo9iter_moveE:
	.zero		1
	.type		_ZN40_INTERNAL_36be61be_4_k_cu_9f91286e_309424cuda3std3__45__cpo5beginE,@object
	.size		_ZN40_INTERNAL_36be61be_4_k_cu_9f91286e_309424cuda3std3__45__cpo5beginE,(_ZN40_INTERNAL_36be61be_4_k_cu_9f91286e_309424cuda3std3__442_GLOBAL__N__36be61be_4_k_cu_9f91286e_309426ignoreE - _ZN40_INTERNAL_36be61be_4_k_cu_9f91286e_309424cuda3std3__45__cpo5beginE)
_ZN40_INTERNAL_36be61be_4_k_cu_9f91286e_309424cuda3std3__45__cpo5beginE:
	.zero		1
	.type		_ZN40_INTERNAL_36be61be_4_k_cu_9f91286e_309424cuda3std3__442_GLOBAL__N__36be61be_4_k_cu_9f91286e_309426ignoreE,@object
	.size		_ZN40_INTERNAL_36be61be_4_k_cu_9f91286e_309424cuda3std3__442_GLOBAL__N__36be61be_4_k_cu_9f91286e_309426ignoreE,(_ZN40_INTERNAL_36be61be_4_k_cu_9f91286e_309424cute7productE - _ZN40_INTERNAL_36be61be_4_k_cu_9f91286e_309424cuda3std3__442_GLOBAL__N__36be61be_4_k_cu_9f91286e_309426ignoreE)
_ZN40_INTERNAL_36be61be_4_k_cu_9f91286e_309424cuda3std3__442_GLOBAL__N__36be61be_4_k_cu_9f91286e_309426ignoreE:
	.zero		1
	.type		_ZN40_INTERNAL_36be61be_4_k_cu_9f91286e_309424cute7productE,@object
	.size		_ZN40_INTERNAL_36be61be_4_k_cu_9f91286e_309424cute7productE,(_ZN40_INTERNAL_36be61be_4_k_cu_9f91286e_309424cuda3std3__45__cpo3endE - _ZN40_INTERNAL_36be61be_4_k_cu_9f91286e_309424cute7productE)
_ZN40_INTERNAL_36be61be_4_k_cu_9f91286e_309424cute7productE:
	.zero		1
	.type		_ZN40_INTERNAL_36be61be_4_k_cu_9f91286e_309424cuda3std3__45__cpo3endE,@object
	.size		_ZN40_INTERNAL_36be61be_4_k_cu_9f91286e_309424cuda3std3__45__cpo3endE,(_ZN40_INTERNAL_36be61be_4_k_cu_9f91286e_309424cuda3std3__419piecewise_constructE - _ZN40_INTERNAL_36be61be_4_k_cu_9f91286e_309424cuda3std3__45__cpo3endE)
_ZN40_INTERNAL_36be61be_4_k_cu_9f91286e_309424cuda3std3__45__cpo3endE:
	.zero		1
	.type		_ZN40_INTERNAL_36be61be_4_k_cu_9f91286e_309424cuda3std3__419piecewise_constructE,@object
	.size		_ZN40_INTERNAL_36be61be_4_k_cu_9f91286e_309424cuda3std3__419piecewise_constructE,(_ZN40_INTERNAL_36be61be_4_k_cu_9f91286e_309424cuda3std3__45__cpo4cendE - _ZN40_INTERNAL_36be61be_4_k_cu_9f91286e_309424cuda3std3__419piecewise_constructE)
_ZN40_INTERNAL_36be61be_4_k_cu_9f91286e_309424cuda3std3__419piecewise_constructE:
	.zero		1
	.type		_ZN40_INTERNAL_36be61be_4_k_cu_9f91286e_309424cuda3std3__45__cpo4cendE,@object
	.size		_ZN40_INTERNAL_36be61be_4_k_cu_9f91286e_309424cuda3std3__45__cpo4cendE,(_ZN40_INTERNAL_36be61be_4_k_cu_9f91286e_309424cuda3std6ranges3__45__cpo4swapE - _ZN40_INTERNAL_36be61be_4_k_cu_9f91286e_309424cuda3std3__45__cpo4cendE)
_ZN40_INTERNAL_36be61be_4_k_cu_9f91286e_309424cuda3std3__45__cpo4cendE:
	.zero		1
	.type		_ZN40_INTERNAL_36be61be_4_k_cu_9f91286e_309424cuda3std6ranges3__45__cpo4swapE,@object
	.size		_ZN40_INTERNAL_36be61be_4_k_cu_9f91286e_309424cuda3std6ranges3__45__cpo4swapE,(.L_8 - _ZN40_INTERNAL_36be61be_4_k_cu_9f91286e_309424cuda3std6ranges3__45__cpo4swapE)
_ZN40_INTERNAL_36be61be_4_k_cu_9f91286e_309424cuda3std6ranges3__45__cpo4swapE:
	.zero		1
.L_8:


//--------------------- .nv.constant0._ZN7cutlass13device_kernelINS_4gemm6kernel13GemmUniversalIN4cute5tupleIJiiiiEEENS1_10collective13CollectiveMmaINS1_34MainloopSm90TmaGmmaWarpSpecializedILi7ENS5_IJNS4_1CILi1EEENSA_ILi8EEESB_EEENS1_35KernelTmaWarpSpecializedCooperativeEEENS5_IJNSA_ILi128EEESG_NSA_ILi64EEEEEENS_6half_tENS5_IJlSB_lEEESJ_NS5_IJSB_llEEENS4_8TiledMMAINS4_8MMA_AtomIJNS4_4SM904GMMA26MMA_64x128x16_F32F16F16_SSILNSP_5MajorE0ELSR_1ELNSP_7ScaleInE1ELSS_1EEEEEENS4_6LayoutINS5_IJNSA_ILi2EEESB_SB_EEENS5_IJSB_NSA_ILi0EEESY_EEEEENS5_IJNS4_10UnderscoreES11_S11_EEEEENS4_23SM90_TMA_LOAD_MULTICASTENS4_14ComposedLayoutINS4_7SwizzleILi3ELi4ELi3EEENS4_18smem_ptr_flag_bitsILi16EEENSV_INS5_IJSC_SH_EEENS5_IJSH_SB_EEEEEEEvNS4_8identityENS4_13SM90_TMA_LOADENS15_IS17_S19_NSV_INS5_IJSH_SC_EEENS5_IJSB_SH_EEEEEEEvS1E_EENS_8epilogue10collective6detail29Sm90TmaWarpSpecializedAdapterINS1M_15DefaultEpilogueISJ_SK_SK_NS1L_6thread17LinearCombinationISJ_Li1EffLNS1Q_9ScaleType4KindE0ELNS_15FloatRoundStyleE2ESJ_EENS1_15EpilogueDefaultEEEEEvvEEEEvNT_6ParamsE --------------------------
	.section	.nv.constant0._ZN7cutlass13device_kernelINS_4gemm6kernel13GemmUniversalIN4cute5tupleIJiiiiEEENS1_10collective13CollectiveMmaINS1_34MainloopSm90TmaGmmaWarpSpecializedILi7ENS5_IJNS4_1CILi1EEENSA_ILi8EEESB_EEENS1_35KernelTmaWarpSpecializedCooperativeEEENS5_IJNSA_ILi128EEESG_NSA_ILi64EEEEEENS_6half_tENS5_IJlSB_lEEESJ_NS5_IJSB_llEEENS4_8TiledMMAINS4_8MMA_AtomIJNS4_4SM904GMMA26MMA_64x128x16_F32F16F16_SSILNSP_5MajorE0ELSR_1ELNSP_7ScaleInE1ELSS_1EEEEEENS4_6LayoutINS5_IJNSA_ILi2EEESB_SB_EEENS5_IJSB_NSA_ILi0EEESY_EEEEENS5_IJNS4_10UnderscoreES11_S11_EEEEENS4_23SM90_TMA_LOAD_MULTICASTENS4_14ComposedLayoutINS4_7SwizzleILi3ELi4ELi3EEENS4_18smem_ptr_flag_bitsILi16EEENSV_INS5_IJSC_SH_EEENS5_IJSH_SB_EEEEEEEvNS4_8identityENS4_13SM90_TMA_LOADENS15_IS17_S19_NSV_INS5_IJSH_SC_EEENS5_IJSB_SH_EEEEEEEvS1E_EENS_8epilogue10collective6detail29Sm90TmaWarpSpecializedAdapterINS1M_15DefaultEpilogueISJ_SK_SK_NS1L_6thread17LinearCombinationISJ_Li1EffLNS1Q_9ScaleType4KindE0ELNS_15FloatRoundStyleE2ESJ_EENS1_15EpilogueDefaultEEEEEvvEEEEvNT_6ParamsE,"a",@progbits
	.sectionflags	@""
	.align	4
.nv.constant0._ZN7cutlass13device_kernelINS_4gemm6kernel13GemmUniversalIN4cute5tupleIJiiiiEEENS1_10collective13CollectiveMmaINS1_34MainloopSm90TmaGmmaWarpSpecializedILi7ENS5_IJNS4_1CILi1EEENSA_ILi8EEESB_EEENS1_35KernelTmaWarpSpecializedCooperativeEEENS5_IJNSA_ILi128EEESG_NSA_ILi64EEEEEENS_6half_tENS5_IJlSB_lEEESJ_NS5_IJSB_llEEENS4_8TiledMMAINS4_8MMA_AtomIJNS4_4SM904GMMA26MMA_64x128x16_F32F16F16_SSILNSP_5MajorE0ELSR_1ELNSP_7ScaleInE1ELSS_1EEEEEENS4_6LayoutINS5_IJNSA_ILi2EEESB_SB_EEENS5_IJSB_NSA_ILi0EEESY_EEEEENS5_IJNS4_10UnderscoreES11_S11_EEEEENS4_23SM90_TMA_LOAD_MULTICASTENS4_14ComposedLayoutINS4_7SwizzleILi3ELi4ELi3EEENS4_18smem_ptr_flag_bitsILi16EEENSV_INS5_IJSC_SH_EEENS5_IJSH_SB_EEEEEEEvNS4_8identityENS4_13SM90_TMA_LOADENS15_IS17_S19_NSV_INS5_IJSH_SC_EEENS5_IJSB_SH_EEEEEEEvS1E_EENS_8epilogue10collective6detail29Sm90TmaWarpSpecializedAdapterINS1M_15DefaultEpilogueISJ_SK_SK_NS1L_6thread17LinearCombinationISJ_Li1EffLNS1Q_9ScaleType4KindE0ELNS_15FloatRoundStyleE2ESJ_EENS1_15EpilogueDefaultEEEEEvvEEEEvNT_6ParamsE:
	.zero		1664


//--------------------- SYMBOLS --------------------------

	.type		.nv.reservedSmem.offset0,@object
	.size		.nv.reservedSmem.offset0,0x4
	.type		__assertfail,@function
